# CuTe-DSL kernel — source=fa4 family=fa4_fwd_sm100
# config = {"dtype": "BFloat16", "causal": false, "use_2cta": true, "q_stage": 1, "head_dim": 80}


// ===== COMPILED SASS (sm_100a) =====

	.target	sm_100a

	.elftype	@"ET_EXEC"


//--------------------- .note.nv.tkinfo           --------------------------
	.section	.note.nv.tkinfo,"",@"SHT_NOTE"
	.sectionflags	@"SHF_NOTE_NV_TKINFO"
	.tkinfo
        /*0018*/ 	.word	0x00000081
        /*0030*/ 	.string	""
        /*0030*/ 	.string	"ptxas"
        /*0030*/ 	.string	"Cuda compilation tools, release 12.9, V12.9.83"
        /*0030*/ 	.string	"Build system must define TOOLS_VERSION_EXTENDED"
        /*0030*/ 	.string	"-O 3 -arch sm_100a "



//--------------------- .note.nv.cuver            --------------------------
	.section	.note.nv.cuver,"",@"SHT_NOTE"
	.sectionflags	@"SHF_NOTE_NV_CUVER"
        /*0018*/ 	.short	0x0001
        /*001a*/ 	.short	0x0064
        /*001c*/ 	.short	0x0001
        /*001e*/ 	.short	0x0000
        /*0020*/ 	.short	0x0001
        /*0022*/ 	.short	0x0000


//--------------------- .nv.info                  --------------------------
	.section	.nv.info,"",@"SHT_CUDA_INFO"
	.align	4


	//----- nvinfo : EIATTR_REGCOUNT
	.align		4
        /*0000*/ 	.byte	0x04, 0x2f
        /*0002*/ 	.short	(.L_6 - .L_5)
	.align		4
.L_5:
        /*0004*/ 	.word	index@(kernel_cutlass_kernel_flash_attncuteflash_fwd_sm100FlashAttentionForwardSm100_object_at__tensor0000o8011101213_tensor0000o8011101213_tensor0000o8010111213_tensor0000o8011101213_tensorptrf_0)
        /*0008*/ 	.word	0x00000080


	//----- nvinfo : EIATTR_FRAME_SIZE
	.align		4
.L_6:
        /*000c*/ 	.byte	0x04, 0x11
        /*000e*/ 	.short	(.L_8 - .L_7)
	.align		4
.L_7:
        /*0010*/ 	.word	index@($__internal_2_$__cuda_sm10x_tcgen05_guardrail_trap_unallocated_columns_being_dealloced)
        /*0014*/ 	.word	0x00000000


	//----- nvinfo : EIATTR_FRAME_SIZE
	.align		4
.L_8:
        /*0018*/ 	.byte	0x04, 0x11
        /*001a*/ 	.short	(.L_10 - .L_9)
	.align		4
.L_9:
        /*001c*/ 	.word	index@($__internal_1_$__cuda_sm10x_tcgen05_guardrail_trap_phase_invalid_during_alloc)
        /*0020*/ 	.word	0x00000000


	//----- nvinfo : EIATTR_FRAME_SIZE
	.align		4
.L_10:
        /*0024*/ 	.byte	0x04, 0x11
        /*0026*/ 	.short	(.L_12 - .L_11)
	.align		4
.L_11:
        /*0028*/ 	.word	index@($__internal_0_$__cuda_sm10x_tcgen05_guardrail_trap_col_being_dealloced_not_returned_by_alloc)
        /*002c*/ 	.word	0x00000000


	//----- nvinfo : EIATTR_FRAME_SIZE
	.align		4
.L_12:
        /*0030*/ 	.byte	0x04, 0x11
        /*0032*/ 	.short	(.L_14 - .L_13)
	.align		4
.L_13:
        /*0034*/ 	.word	index@(kernel_cutlass_kernel_flash_attncuteflash_fwd_sm100FlashAttentionForwardSm100_object_at__tensor0000o8011101213_tensor0000o8011101213_tensor0000o8010111213_tensor0000o8011101213_tensorptrf_0)
        /*0038*/ 	.word	0x00000000


	//----- nvinfo : EIATTR_MIN_STACK_SIZE
	.align		4
.L_14:
        /*003c*/ 	.byte	0x04, 0x12
        /*003e*/ 	.short	(.L_16 - .L_15)
	.align		4
.L_15:
        /*0040*/ 	.word	index@(kernel_cutlass_kernel_flash_attncuteflash_fwd_sm100FlashAttentionForwardSm100_object_at__tensor0000o8011101213_tensor0000o8011101213_tensor0000o8010111213_tensor0000o8011101213_tensorptrf_0)
        /*0044*/ 	.word	0x00000000
.L_16:


//--------------------- .nv.info.kernel_cutlass_kernel_flash_attncuteflash_fwd_sm100FlashAttentionForwardSm100_object_at__tensor0000o8011101213_tensor0000o8011101213_tensor0000o8010111213_tensor0000o8011101213_tensorptrf_0 --------------------------
	.section	.nv.info.kernel_cutlass_kernel_flash_attncuteflash_fwd_sm100FlashAttentionForwardSm100_object_at__tensor0000o8011101213_tensor0000o8011101213_tensor0000o8010111213_tensor0000o8011101213_tensorptrf_0,"",@"SHT_CUDA_INFO"
	.sectionflags	@""
	.align	4


	//----- nvinfo : EIATTR_CUDA_API_VERSION
	.align		4
        /*0000*/ 	.byte	0x04, 0x37
        /*0002*/ 	.short	(.L_18 - .L_17)
.L_17:
        /*0004*/ 	.word	0x00000081


	//----- nvinfo : EIATTR_KPARAM_INFO
	.align		4
.L_18:
        /*0008*/ 	.byte	0x04, 0x17
        /*000a*/ 	.short	(.L_20 - .L_19)
.L_19:
        /*000c*/ 	.word	0x00000000
        /*0010*/ 	.short	0x000f
        /*0012*/ 	.short	0x02a8
        /*0014*/ 	.byte	0x00, 0xf0, 0x11, 0x00


	//----- nvinfo : EIATTR_KPARAM_INFO
	.align		4
.L_20:
        /*0018*/ 	.byte	0x04, 0x17
        /*001a*/ 	.short	(.L_22 - .L_21)
.L_21:
        /*001c*/ 	.word	0x00000000
        /*0020*/ 	.short	0x000e
        /*0022*/ 	.short	0x02a4
        /*0024*/ 	.byte	0x00, 0xf0, 0x11, 0x00


	//----- nvinfo : EIATTR_KPARAM_INFO
	.align		4
.L_22:
        /*0028*/ 	.byte	0x04, 0x17
        /*002a*/ 	.short	(.L_24 - .L_23)
.L_23:
        /*002c*/ 	.word	0x00000000
        /*0030*/ 	.short	0x000d
        /*0032*/ 	.short	0x0298
        /*0034*/ 	.byte	0x00, 0xf0, 0x31, 0x00


	//----- nvinfo : EIATTR_KPARAM_INFO
	.align		4
.L_24:
        /*0038*/ 	.byte	0x04, 0x17
        /*003a*/ 	.short	(.L_26 - .L_25)
.L_25:
        /*003c*/ 	.word	0x00000000
        /*0040*/ 	.short	0x000c
        /*0042*/ 	.short	0x028c
        /*0044*/ 	.byte	0x00, 0xf0, 0x31, 0x00


	//----- nvinfo : EIATTR_KPARAM_INFO
	.align		4
.L_26:
        /*0048*/ 	.byte	0x04, 0x17
        /*004a*/ 	.short	(.L_28 - .L_27)
.L_27:
        /*004c*/ 	.word	0x00000000
        /*0050*/ 	.short	0x000b
        /*0052*/ 	.short	0x0287
        /*0054*/ 	.byte	0x00, 0xf0, 0x0d, 0x00


	//----- nvinfo : EIATTR_KPARAM_INFO
	.align		4
.L_28:
        /*0058*/ 	.byte	0x04, 0x17
        /*005a*/ 	.short	(.L_30 - .L_29)
.L_29:
        /*005c*/ 	.word	0x00000000
        /*0060*/ 	.short	0x000a
        /*0062*/ 	.short	0x0284
        /*0064*/ 	.byte	0x00, 0xf0, 0x0d, 0x00


	//----- nvinfo : EIATTR_KPARAM_INFO
	.align		4
.L_30:
        /*0068*/ 	.byte	0x04, 0x17
        /*006a*/ 	.short	(.L_32 - .L_31)
.L_31:
        /*006c*/ 	.word	0x00000000
        /*0070*/ 	.short	0x0009
        /*0072*/ 	.short	0x0280
        /*0074*/ 	.byte	0x00, 0xf0, 0x11, 0x00


	//----- nvinfo : EIATTR_KPARAM_INFO
	.align		4
.L_32:
        /*0078*/ 	.byte	0x04, 0x17
        /*007a*/ 	.short	(.L_34 - .L_33)
.L_33:
        /*007c*/ 	.word	0x00000000
        /*0080*/ 	.short	0x0008
        /*0082*/ 	.short	0x0200
        /*0084*/ 	.byte	0x00, 0xf0, 0x01, 0x02


	//----- nvinfo : EIATTR_KPARAM_INFO
	.align		4
.L_34:
        /*0088*/ 	.byte	0x04, 0x17
        /*008a*/ 	.short	(.L_36 - .L_35)
.L_35:
        /*008c*/ 	.word	0x00000000
        /*0090*/ 	.short	0x0007
        /*0092*/ 	.short	0x0180
        /*0094*/ 	.byte	0x00, 0xf0, 0x01, 0x02


	//----- nvinfo : EIATTR_KPARAM_INFO
	.align		4
.L_36:
        /*0098*/ 	.byte	0x04, 0x17
        /*009a*/ 	.short	(.L_38 - .L_37)
.L_37:
        /*009c*/ 	.word	0x00000000
        /*00a0*/ 	.short	0x0006
        /*00a2*/ 	.short	0x0100
        /*00a4*/ 	.byte	0x00, 0xf0, 0x01, 0x02


	//----- nvinfo : EIATTR_KPARAM_INFO
	.align		4
.L_38:
        /*00a8*/ 	.byte	0x04, 0x17
        /*00aa*/ 	.short	(.L_40 - .L_39)
.L_39:
        /*00ac*/ 	.word	0x00000000
        /*00b0*/ 	.short	0x0005
        /*00b2*/ 	.short	0x0080
        /*00b4*/ 	.byte	0x00, 0xf0, 0x01, 0x02


	//----- nvinfo : EIATTR_KPARAM_INFO
	.align		4
.L_40:
        /*00b8*/ 	.byte	0x04, 0x17
        /*00ba*/ 	.short	(.L_42 - .L_41)
.L_41:
        /*00bc*/ 	.word	0x00000000
        /*00c0*/ 	.short	0x0004
        /*00c2*/ 	.short	0x0030
        /*00c4*/ 	.byte	0x00, 0xf0, 0xa1, 0x00


	//----- nvinfo : EIATTR_KPARAM_INFO
	.align		4
.L_42:
        /*00c8*/ 	.byte	0x04, 0x17
        /*00ca*/ 	.short	(.L_44 - .L_43)
.L_43:
        /*00cc*/ 	.word	0x00000000
        /*00d0*/ 	.short	0x0003
        /*00d2*/ 	.short	0x0024
        /*00d4*/ 	.byte	0x00, 0xf0, 0x31, 0x00


	//----- nvinfo : EIATTR_KPARAM_INFO
	.align		4
.L_44:
        /*00d8*/ 	.byte	0x04, 0x17
        /*00da*/ 	.short	(.L_46 - .L_45)
.L_45:
        /*00dc*/ 	.word	0x00000000
        /*00e0*/ 	.short	0x0002
        /*00e2*/ 	.short	0x0018
        /*00e4*/ 	.byte	0x00, 0xf0, 0x31, 0x00


	//----- nvinfo : EIATTR_KPARAM_INFO
	.align		4
.L_46:
        /*00e8*/ 	.byte	0x04, 0x17
        /*00ea*/ 	.short	(.L_48 - .L_47)
.L_47:
        /*00ec*/ 	.word	0x00000000
        /*00f0*/ 	.short	0x0001
        /*00f2*/ 	.short	0x000c
        /*00f4*/ 	.byte	0x00, 0xf0, 0x31, 0x00


	//----- nvinfo : EIATTR_KPARAM_INFO
	.align		4
.L_48:
        /*00f8*/ 	.byte	0x04, 0x17
        /*00fa*/ 	.short	(.L_50 - .L_49)
.L_49:
        /*00fc*/ 	.word	0x00000000
        /*0100*/ 	.short	0x0000
        /*0102*/ 	.short	0x0000
        /*0104*/ 	.byte	0x00, 0xf0, 0x31, 0x00


	//----- nvinfo : EIATTR_AT_ENTRY_FRAGMENTS
	.align		4
.L_50:
        /*0108*/ 	.byte	0x04, 0x4f
        /*010a*/ 	.short	(.L_52 - .L_51)


	//   ....[0]....
.L_51:
        /*010c*/ 	.word	0x00000004


	//   ....[1]....
        /*0110*/ 	.word	0x00000005


	//----- nvinfo : EIATTR_RESERVED_SMEM_USED
	.align		4
.L_52:
        /*0114*/ 	.byte	0x01, 0x41
	.zero		2


	//----- nvinfo : EIATTR_SPARSE_MMA_MASK
	.align		4
        /*0118*/ 	.byte	0x03, 0x50
        /*011a*/ 	.short	0x0000


	//----- nvinfo : EIATTR_TCGEN05_2CTA_USED
	.align		4
        /*011c*/ 	.byte	0x01, 0x52
	.zero		2


	//----- nvinfo : EIATTR_MAXREG_COUNT
	.align		4
        /*0120*/ 	.byte	0x03, 0x1b
        /*0122*/ 	.short	0x0080


	//----- nvinfo : EIATTR_NUM_BARRIERS
	.align		4
        /*0124*/ 	.byte	0x02, 0x4c
        /*0126*/ 	.byte	0x10
	.zero		1


	//----- nvinfo : EIATTR_INT_WARP_WIDE_INSTR_OFFSETS
	.align		4
        /*0128*/ 	.byte	0x04, 0x31
        /*012a*/ 	.short	(.L_54 - .L_53)


	//   ....[0]....
.L_53:
        /*012c*/ 	.word	0x00005160


	//   ....[1]....
        /*0130*/ 	.word	0x00005190


	//----- nvinfo : EIATTR_COOP_GROUP_MASK_REGIDS
	.align		4
.L_54:
        /*0134*/ 	.byte	0x04, 0x29
        /*0136*/ 	.short	(.L_56 - .L_55)


	//   ....[0]....
.L_55:
        /*0138*/ 	.word	0xffffffff


	//   ....[1]....
        /*013c*/ 	.word	0xffffffff


	//   ....[2]....
        /*0140*/ 	.word	0xffffffff


	//   ....[3]....
        /*0144*/ 	.word	0xffffffff


	//   ....[4]....
        /*0148*/ 	.word	0xffffffff


	//   ....[5]....
        /*014c*/ 	.word	0xffffffff


	//   ....[6]....
        /*0150*/ 	.word	0xffffffff


	//   ....[7]....
        /*0154*/ 	.word	0xffffffff


	//   ....[8]....
        /*0158*/ 	.word	0xffffffff


	//----- nvinfo : EIATTR_COOP_GROUP_INSTR_OFFSETS
	.align		4
.L_56:
        /*015c*/ 	.byte	0x04, 0x28
        /*015e*/ 	.short	(.L_58 - .L_57)


	//   ....[0]....
.L_57:
        /*0160*/ 	.word	0x00000990


	//   ....[1]....
        /*0164*/ 	.word	0x00003370


	//   ....[2]....
        /*0168*/ 	.word	0x000039d0


	//   ....[3]....
        /*016c*/ 	.word	0x00003ad0


	//   ....[4]....
        /*0170*/ 	.word	0x00004ff0


	//   ....[5]....
        /*0174*/ 	.word	0x00005240


	//   ....[6]....
        /*0178*/ 	.word	0x000082d0


	//   ....[7]....
        /*017c*/ 	.word	0x00009e30


	//   ....[8]....
        /*0180*/ 	.word	0x0000ab80


	//----- nvinfo : EIATTR_REG_RECONFIG
	.align		4
.L_58:
        /*0184*/ 	.byte	0x01, 0x54
	.zero		2


	//----- nvinfo : EIATTR_VRC_CTA_INIT_COUNT
	.align		4
        /*0188*/ 	.byte	0x02, 0x4a
        /*018a*/ 	.byte	0x80
	.zero		1


	//----- nvinfo : EIATTR_MBARRIER_INSTR_OFFSETS
	.align		4
        /*018c*/ 	.byte	0x04, 0x39
        /*018e*/ 	.short	(.L_60 - .L_59)


	//   ....[0]....
.L_59:
        /*0190*/ 	.word	0x000003b0
        /*0194*/ 	.word	0x000000ff
        /*0198*/ 	.word	0x000001a0
        /*019c*/ 	.short	0x0100
        /*019e*/ 	.byte	0x06
	.zero		1


	//   ....[1]....
        /*01a0*/ 	.word	0x000003f0
        /*01a4*/ 	.word	0x000000ff
        /*01a8*/ 	.word	0x00000000
        /*01ac*/ 	.short	0x0100
        /*01ae*/ 	.byte	0x0f
	.zero		1


	//   ....[2]....
        /*01b0*/ 	.word	0x00000400
        /*01b4*/ 	.word	0x000000ff
        /*01b8*/ 	.word	0x00000008
        /*01bc*/ 	.short	0x0100
        /*01be*/ 	.byte	0x0f
	.zero		1


	//   ....[3]....
        /*01c0*/ 	.word	0x000004d0
        /*01c4*/ 	.word	0x000000ff
        /*01c8*/ 	.word	0x00000010
        /*01cc*/ 	.short	0x0100
        /*01ce*/ 	.byte	0x04
	.zero		1


	//   ....[4]....
        /*01d0*/ 	.word	0x000004e0
        /*01d4*/ 	.word	0x000000ff
        /*01d8*/ 	.word	0x00000018
        /*01dc*/ 	.short	0x0100
        /*01de*/ 	.byte	0x04
	.zero		1


	//   ....[5]....
        /*01e0*/ 	.word	0x000004f0
        /*01e4*/ 	.word	0x000000ff
        /*01e8*/ 	.word	0x00000020
        /*01ec*/ 	.short	0x0100
        /*01ee*/ 	.byte	0x04
	.zero		1


	//   ....[6]....
        /*01f0*/ 	.word	0x00000500
        /*01f4*/ 	.word	0x000000ff
        /*01f8*/ 	.word	0x00000028
        /*01fc*/ 	.short	0x0100
        /*01fe*/ 	.byte	0x04
	.zero		1


	//   ....[7]....
        /*0200*/ 	.word	0x00000510
        /*0204*/ 	.word	0x000000ff
        /*0208*/ 	.word	0x00000030
        /*020c*/ 	.short	0x0100
        /*020e*/ 	.byte	0x04
	.zero		1


	//   ....[8]....
        /*0210*/ 	.word	0x00000520
        /*0214*/ 	.word	0x000000ff
        /*0218*/ 	.word	0x00000038
        /*021c*/ 	.short	0x0100
        /*021e*/ 	.byte	0x04
	.zero		1


	//   ....[9]....
        /*0220*/ 	.word	0x00000530
        /*0224*/ 	.word	0x000000ff
        /*0228*/ 	.word	0x00000040
        /*022c*/ 	.short	0x0100
        /*022e*/ 	.byte	0x04
	.zero		1


	//   ....[10]....
        /*0230*/ 	.word	0x00000540
        /*0234*/ 	.word	0x000000ff
        /*0238*/ 	.word	0x00000048
        /*023c*/ 	.short	0x0100
        /*023e*/ 	.byte	0x04
	.zero		1


	//   ....[11]....
        /*0240*/ 	.word	0x00000550
        /*0244*/ 	.word	0x000000ff
        /*0248*/ 	.word	0x00000050
        /*024c*/ 	.short	0x0100
        /*024e*/ 	.byte	0x04
	.zero		1


	//   ....[12]....
        /*0250*/ 	.word	0x00000560
        /*0254*/ 	.word	0x000000ff
        /*0258*/ 	.word	0x00000058
        /*025c*/ 	.short	0x0100
        /*025e*/ 	.byte	0x04
	.zero		1


	//   ....[13]....
        /*0260*/ 	.word	0x00000570
        /*0264*/ 	.word	0x000000ff
        /*0268*/ 	.word	0x00000060
        /*026c*/ 	.short	0x0100
        /*026e*/ 	.byte	0x04
	.zero		1


	//   ....[14]....
        /*0270*/ 	.word	0x00000580
        /*0274*/ 	.word	0x000000ff
        /*0278*/ 	.word	0x00000068
        /*027c*/ 	.short	0x0100
        /*027e*/ 	.byte	0x04
	.zero		1


	//   ....[15]....
        /*0280*/ 	.word	0x00000590
        /*0284*/ 	.word	0x000000ff
        /*0288*/ 	.word	0x00000070
        /*028c*/ 	.short	0x0100
        /*028e*/ 	.byte	0x04
	.zero		1


	//   ....[16]....
        /*0290*/ 	.word	0x000005a0
        /*0294*/ 	.word	0x000000ff
        /*0298*/ 	.word	0x00000078
        /*029c*/ 	.short	0x0100
        /*029e*/ 	.byte	0x04
	.zero		1


	//   ....[17]....
        /*02a0*/ 	.word	0x000005b0
        /*02a4*/ 	.word	0x000000ff
        /*02a8*/ 	.word	0x00000080
        /*02ac*/ 	.short	0x0100
        /*02ae*/ 	.byte	0x04
	.zero		1


	//   ....[18]....
        /*02b0*/ 	.word	0x000005c0
        /*02b4*/ 	.word	0x000000ff
        /*02b8*/ 	.word	0x00000088
        /*02bc*/ 	.short	0x0100
        /*02be*/ 	.byte	0x04
	.zero		1


	//   ....[19]....
        /*02c0*/ 	.word	0x000005d0
        /*02c4*/ 	.word	0x000000ff
        /*02c8*/ 	.word	0x00000090
        /*02cc*/ 	.short	0x0100
        /*02ce*/ 	.byte	0x04
	.zero		1


	//   ....[20]....
        /*02d0*/ 	.word	0x000005e0
        /*02d4*/ 	.word	0x000000ff
        /*02d8*/ 	.word	0x00000098
        /*02dc*/ 	.short	0x0100
        /*02de*/ 	.byte	0x04
	.zero		1


	//   ....[21]....
        /*02e0*/ 	.word	0x000005f0
        /*02e4*/ 	.word	0x000000ff
        /*02e8*/ 	.word	0x000000a0
        /*02ec*/ 	.short	0x0100
        /*02ee*/ 	.byte	0x04
	.zero		1


	//   ....[22]....
        /*02f0*/ 	.word	0x00000600
        /*02f4*/ 	.word	0x000000ff
        /*02f8*/ 	.word	0x000000a8
        /*02fc*/ 	.short	0x0100
        /*02fe*/ 	.byte	0x04
	.zero		1


	//   ....[23]....
        /*0300*/ 	.word	0x00000610
        /*0304*/ 	.word	0x000000ff
        /*0308*/ 	.word	0x000000b0
        /*030c*/ 	.short	0x0100
        /*030e*/ 	.byte	0x04
	.zero		1


	//   ....[24]....
        /*0310*/ 	.word	0x00000620
        /*0314*/ 	.word	0x000000ff
        /*0318*/ 	.word	0x000000b8
        /*031c*/ 	.short	0x0100
        /*031e*/ 	.byte	0x04
	.zero		1


	//   ....[25]....
        /*0320*/ 	.word	0x00000630
        /*0324*/ 	.word	0x000000ff
        /*0328*/ 	.word	0x000000c0
        /*032c*/ 	.short	0x0100
        /*032e*/ 	.byte	0x04
	.zero		1


	//   ....[26]....
        /*0330*/ 	.word	0x00000640
        /*0334*/ 	.word	0x000000ff
        /*0338*/ 	.word	0x000000c8
        /*033c*/ 	.short	0x0100
        /*033e*/ 	.byte	0x04
	.zero		1


	//   ....[27]....
        /*0340*/ 	.word	0x00000650
        /*0344*/ 	.word	0x000000ff
        /*0348*/ 	.word	0x000000d0
        /*034c*/ 	.short	0x0100
        /*034e*/ 	.byte	0x04
	.zero		1


	//   ....[28]....
        /*0350*/ 	.word	0x00000660
        /*0354*/ 	.word	0x000000ff
        /*0358*/ 	.word	0x000000d8
        /*035c*/ 	.short	0x0100
        /*035e*/ 	.byte	0x04
	.zero		1


	//   ....[29]....
        /*0360*/ 	.word	0x00000670
        /*0364*/ 	.word	0x000000ff
        /*0368*/ 	.word	0x000000e0
        /*036c*/ 	.short	0x0100
        /*036e*/ 	.byte	0x04
	.zero		1


	//   ....[30]....
        /*0370*/ 	.word	0x00000680
        /*0374*/ 	.word	0x000000ff
        /*0378*/ 	.word	0x000000e8
        /*037c*/ 	.short	0x0100
        /*037e*/ 	.byte	0x04
	.zero		1


	//   ....[31]....
        /*0380*/ 	.word	0x00000690
        /*0384*/ 	.word	0x000000ff
        /*0388*/ 	.word	0x000000f0
        /*038c*/ 	.short	0x0100
        /*038e*/ 	.byte	0x04
	.zero		1


	//   ....[32]....
        /*0390*/ 	.word	0x000006a0
        /*0394*/ 	.word	0x000000ff
        /*0398*/ 	.word	0x000000f8
        /*039c*/ 	.short	0x0100
        /*039e*/ 	.byte	0x04
	.zero		1


	//   ....[33]....
        /*03a0*/ 	.word	0x000006b0
        /*03a4*/ 	.word	0x000000ff
        /*03a8*/ 	.word	0x00000100
        /*03ac*/ 	.short	0x0100
        /*03ae*/ 	.byte	0x04
	.zero		1


	//   ....[34]....
        /*03b0*/ 	.word	0x000006c0
        /*03b4*/ 	.word	0x000000ff
        /*03b8*/ 	.word	0x00000108
        /*03bc*/ 	.short	0x0100
        /*03be*/ 	.byte	0x04
	.zero		1


	//   ....[35]....
        /*03c0*/ 	.word	0x000006d0
        /*03c4*/ 	.word	0x000000ff
        /*03c8*/ 	.word	0x00000110
        /*03cc*/ 	.short	0x0100
        /*03ce*/ 	.byte	0x04
	.zero		1


	//   ....[36]....
        /*03d0*/ 	.word	0x000006e0
        /*03d4*/ 	.word	0x000000ff
        /*03d8*/ 	.word	0x00000118
        /*03dc*/ 	.short	0x0100
        /*03de*/ 	.byte	0x04
	.zero		1


	//   ....[37]....
        /*03e0*/ 	.word	0x000006f0
        /*03e4*/ 	.word	0x000000ff
        /*03e8*/ 	.word	0x00000120
        /*03ec*/ 	.short	0x0100
        /*03ee*/ 	.byte	0x04
	.zero		1


	//   ....[38]....
        /*03f0*/ 	.word	0x00000700
        /*03f4*/ 	.word	0x000000ff
        /*03f8*/ 	.word	0x00000128
        /*03fc*/ 	.short	0x0100
        /*03fe*/ 	.byte	0x04
	.zero		1


	//   ....[39]....
        /*0400*/ 	.word	0x00000710
        /*0404*/ 	.word	0x000000ff
        /*0408*/ 	.word	0x00000130
        /*040c*/ 	.short	0x0100
        /*040e*/ 	.byte	0x04
	.zero		1


	//   ....[40]....
        /*0410*/ 	.word	0x00000720
        /*0414*/ 	.word	0x000000ff
        /*0418*/ 	.word	0x00000138
        /*041c*/ 	.short	0x0100
        /*041e*/ 	.byte	0x04
	.zero		1


	//   ....[41]....
        /*0420*/ 	.word	0x000008c0
        /*0424*/ 	.word	0x000000ff
        /*0428*/ 	.word	0x00000140
        /*042c*/ 	.short	0x0100
        /*042e*/ 	.byte	0x04
	.zero		1


	//   ....[42]....
        /*0430*/ 	.word	0x000008d0
        /*0434*/ 	.word	0x000000ff
        /*0438*/ 	.word	0x00000148
        /*043c*/ 	.short	0x0100
        /*043e*/ 	.byte	0x04
	.zero		1


	//   ....[43]....
        /*0440*/ 	.word	0x000008e0
        /*0444*/ 	.word	0x000000ff
        /*0448*/ 	.word	0x00000150
        /*044c*/ 	.short	0x0100
        /*044e*/ 	.byte	0x04
	.zero		1


	//   ....[44]....
        /*0450*/ 	.word	0x000008f0
        /*0454*/ 	.word	0x000000ff
        /*0458*/ 	.word	0x00000158
        /*045c*/ 	.short	0x0100
        /*045e*/ 	.byte	0x04
	.zero		1


	//   ....[45]....
        /*0460*/ 	.word	0x00000900
        /*0464*/ 	.word	0x000000ff
        /*0468*/ 	.word	0x00000160
        /*046c*/ 	.short	0x0100
        /*046e*/ 	.byte	0x04
	.zero		1


	//   ....[46]....
        /*0470*/ 	.word	0x00000910
        /*0474*/ 	.word	0x000000ff
        /*0478*/ 	.word	0x00000168
        /*047c*/ 	.short	0x0100
        /*047e*/ 	.byte	0x04
	.zero		1


	//   ....[47]....
        /*0480*/ 	.word	0x00000920
        /*0484*/ 	.word	0x000000ff
        /*0488*/ 	.word	0x00000170
        /*048c*/ 	.short	0x0100
        /*048e*/ 	.byte	0x04
	.zero		1


	//   ....[48]....
        /*0490*/ 	.word	0x00000930
        /*0494*/ 	.word	0x000000ff
        /*0498*/ 	.word	0x00000178
        /*049c*/ 	.short	0x0100
        /*049e*/ 	.byte	0x04
	.zero		1


	//   ....[49]....
        /*04a0*/ 	.word	0x00001180
        /*04a4*/ 	.word	0x000000ff
        /*04a8*/ 	.word	0x000000a0
        /*04ac*/ 	.short	0x010a
        /*04ae*/ 	.byte	0x05
	.zero		1


	//   ....[50]....
        /*04b0*/ 	.word	0x000017e0
        /*04b4*/ 	.word	0x000000ff
        /*04b8*/ 	.word	0x00000008
        /*04bc*/ 	.short	0x010a
        /*04be*/ 	.byte	0x0e
	.zero		1


	//   ....[51]....
        /*04c0*/ 	.word	0x00001ca0
        /*04c4*/ 	.word	0x000000ff
        /*04c8*/ 	.word	0x000000a0
        /*04cc*/ 	.short	0x010a
        /*04ce*/ 	.byte	0x05
	.zero		1


	//   ....[52]....
        /*04d0*/ 	.word	0x000022b0
        /*04d4*/ 	.word	0x000000ff
        /*04d8*/ 	.word	0x000000a0
        /*04dc*/ 	.short	0x010a
        /*04de*/ 	.byte	0x05
	.zero		1


	//   ....[53]....
        /*04e0*/ 	.word	0x00002740
        /*04e4*/ 	.word	0x000000ff
        /*04e8*/ 	.word	0x000000a0
        /*04ec*/ 	.short	0x010a
        /*04ee*/ 	.byte	0x06
	.zero		1


	//   ....[54]....
        /*04f0*/ 	.word	0x00003170
        /*04f4*/ 	.word	0x000000ff
        /*04f8*/ 	.word	0x000000a0
        /*04fc*/ 	.short	0x010a
        /*04fe*/ 	.byte	0x05
	.zero		1


	//   ....[55]....
        /*0500*/ 	.word	0x000031f0
        /*0504*/ 	.word	0x000000ff
        /*0508*/ 	.word	0x00000008
        /*050c*/ 	.short	0x010a
        /*050e*/ 	.byte	0x04
	.zero		1


	//   ....[56]....
        /*0510*/ 	.word	0x00003270
        /*0514*/ 	.word	0x000000ff
        /*0518*/ 	.word	0x00000008
        /*051c*/ 	.short	0x010a
        /*051e*/ 	.byte	0x04
	.zero		1


	//   ....[57]....
        /*0520*/ 	.word	0x00003340
        /*0524*/ 	.word	0x000000ff
        /*0528*/ 	.word	0x000001a0
        /*052c*/ 	.short	0x0100
        /*052e*/ 	.byte	0x06
	.zero		1


	//   ....[58]....
        /*0530*/ 	.word	0x00003600
        /*0534*/ 	.word	0x00000005
        /*0538*/ 	.word	0x00000000
        /*053c*/ 	.short	0x010a
        /*053e*/ 	.byte	0xff
	.zero		1


	//   ....[59]....
        /*0540*/ 	.word	0x00003620
        /*0544*/ 	.word	0x00000005
        /*0548*/ 	.word	0x00000000
        /*054c*/ 	.short	0x010a
        /*054e*/ 	.byte	0xff
	.zero		1


	//   ....[60]....
        /*0550*/ 	.word	0x00003830
        /*0554*/ 	.word	0x00000008
        /*0558*/ 	.word	0x00000000
        /*055c*/ 	.short	0x010a
        /*055e*/ 	.byte	0xff
	.zero		1


	//   ....[61]....
        /*0560*/ 	.word	0x00003850
        /*0564*/ 	.word	0x00000008
        /*0568*/ 	.word	0x00000000
        /*056c*/ 	.short	0x010a
        /*056e*/ 	.byte	0xff
	.zero		1


	//   ....[62]....
        /*0570*/ 	.word	0x00003950
        /*0574*/ 	.word	0x0000000a
        /*0578*/ 	.word	0x00000000
        /*057c*/ 	.short	0x0101
        /*057e*/ 	.byte	0xff
	.zero		1


	//   ....[63]....
        /*0580*/ 	.word	0x00004000
        /*0584*/ 	.word	0x000000ff
        /*0588*/ 	.word	0x00000000
        /*058c*/ 	.short	0x010a
        /*058e*/ 	.byte	0x04
	.zero		1


	//   ....[64]....
        /*0590*/ 	.word	0x00004030
        /*0594*/ 	.word	0x000000ff
        /*0598*/ 	.word	0x00000010
        /*059c*/ 	.short	0x010a
        /*059e*/ 	.byte	0x0e
	.zero		1


	//   ....[65]....
        /*05a0*/ 	.word	0x00004360
        /*05a4*/ 	.word	0x000000ff
        /*05a8*/ 	.word	0x00000010
        /*05ac*/ 	.short	0x010a
        /*05ae*/ 	.byte	0x10
	.zero		1


	//   ....[66]....
        /*05b0*/ 	.word	0x00004380
        /*05b4*/ 	.word	0x000000ff
        /*05b8*/ 	.word	0x00000138
        /*05bc*/ 	.short	0x010a
        /*05be*/ 	.byte	0x04
	.zero		1


	//   ....[67]....
        /*05c0*/ 	.word	0x00004600
        /*05c4*/ 	.word	0x000000ff
        /*05c8*/ 	.word	0x00000140
        /*05cc*/ 	.short	0x010a
        /*05ce*/ 	.byte	0x04
	.zero		1


	//   ....[68]....
        /*05d0*/ 	.word	0x00004770
        /*05d4*/ 	.word	0x000000ff
        /*05d8*/ 	.word	0x00000010
        /*05dc*/ 	.short	0x010a
        /*05de*/ 	.byte	0x11
	.zero		1


	//   ....[69]....
        /*05e0*/ 	.word	0x00004a30
        /*05e4*/ 	.word	0x000000ff
        /*05e8*/ 	.word	0x00000010
        /*05ec*/ 	.short	0x010a
        /*05ee*/ 	.byte	0x07
	.zero		1


	//   ....[70]....
        /*05f0*/ 	.word	0x00004a50
        /*05f4*/ 	.word	0x000000ff
        /*05f8*/ 	.word	0x00000138
        /*05fc*/ 	.short	0x010a
        /*05fe*/ 	.byte	0x04
	.zero		1


	//   ....[71]....
        /*0600*/ 	.word	0x00004d10
        /*0604*/ 	.word	0x000000ff
        /*0608*/ 	.word	0x00000140
        /*060c*/ 	.short	0x010a
        /*060e*/ 	.byte	0x04
	.zero		1


	//   ....[72]....
        /*0610*/ 	.word	0x00004fc0
        /*0614*/ 	.word	0x00000008
        /*0618*/ 	.word	0x00000000
        /*061c*/ 	.short	0x0101
        /*061e*/ 	.byte	0xff
	.zero		1


	//   ....[73]....
        /*0620*/ 	.word	0x00004fd0
        /*0624*/ 	.word	0x000000ff
        /*0628*/ 	.word	0x000001a0
        /*062c*/ 	.short	0x010a
        /*062e*/ 	.byte	0x04
	.zero		1


	//   ....[74]....
        /*0630*/ 	.word	0x00005330
        /*0634*/ 	.word	0x000000ff
        /*0638*/ 	.word	0x000001a0
        /*063c*/ 	.short	0x0100
        /*063e*/ 	.byte	0x06
	.zero		1


	//   ....[75]....
        /*0640*/ 	.word	0x00005720
        /*0644*/ 	.word	0x000000ff
        /*0648*/ 	.word	0x00000170
        /*064c*/ 	.short	0x010a
        /*064e*/ 	.byte	0x07
	.zero		1


	//   ....[76]....
        /*0650*/ 	.word	0x00005900
        /*0654*/ 	.word	0x000000ff
        /*0658*/ 	.word	0x00000178
        /*065c*/ 	.short	0x0101
        /*065e*/ 	.byte	0x07
	.zero		1


	//   ....[77]....
        /*0660*/ 	.word	0x00005dd0
        /*0664*/ 	.word	0x000000ff
        /*0668*/ 	.word	0x00000168
        /*066c*/ 	.short	0x010a
        /*066e*/ 	.byte	0x07
	.zero		1


	//   ....[78]....
        /*0670*/ 	.word	0x00005df0
        /*0674*/ 	.word	0x000000ff
        /*0678*/ 	.word	0x00000130
        /*067c*/ 	.short	0x010a
        /*067e*/ 	.byte	0x07
	.zero		1


	//   ....[79]....
        /*0680*/ 	.word	0x00007f70
        /*0684*/ 	.word	0x000000ff
        /*0688*/ 	.word	0x00000000
        /*068c*/ 	.short	0x0101
        /*068e*/ 	.byte	0x0b
	.zero		1


	//   ....[80]....
        /*0690*/ 	.word	0x000082e0
        /*0694*/ 	.word	0x000000ff
        /*0698*/ 	.word	0x00000000
        /*069c*/ 	.short	0x0101
        /*069e*/ 	.byte	0x0a
	.zero		1


	//   ....[81]....
        /*06a0*/ 	.word	0x00008310
        /*06a4*/ 	.word	0x000000ff
        /*06a8*/ 	.word	0x00000168
        /*06ac*/ 	.short	0x010a
        /*06ae*/ 	.byte	0x07
	.zero		1


	//   ....[82]....
        /*06b0*/ 	.word	0x000083b0
        /*06b4*/ 	.word	0x000000ff
        /*06b8*/ 	.word	0x00000130
        /*06bc*/ 	.short	0x010a
        /*06be*/ 	.byte	0x07
	.zero		1


	//   ....[83]....
        /*06c0*/ 	.word	0x00009be0
        /*06c4*/ 	.word	0x000000ff
        /*06c8*/ 	.word	0x00000000
        /*06cc*/ 	.short	0x0101
        /*06ce*/ 	.byte	0x0b
	.zero		1


	//   ....[84]....
        /*06d0*/ 	.word	0x00009e40
        /*06d4*/ 	.word	0x000000ff
        /*06d8*/ 	.word	0x00000000
        /*06dc*/ 	.short	0x0101
        /*06de*/ 	.byte	0x0a
	.zero		1


	//   ....[85]....
        /*06e0*/ 	.word	0x00009e50
        /*06e4*/ 	.word	0x000000ff
        /*06e8*/ 	.word	0x00000168
        /*06ec*/ 	.short	0x010a
        /*06ee*/ 	.byte	0x07
	.zero		1


	//   ....[86]....
        /*06f0*/ 	.word	0x0000a3e0
        /*06f4*/ 	.word	0x00000004
        /*06f8*/ 	.word	0x00000168
        /*06fc*/ 	.short	0x010a
        /*06fe*/ 	.byte	0xff
	.zero		1


	//   ....[87]....
        /*0700*/ 	.word	0x0000a4d0
        /*0704*/ 	.word	0x000000ff
        /*0708*/ 	.word	0x000001a0
        /*070c*/ 	.short	0x0100
        /*070e*/ 	.byte	0x06
	.zero		1


	//   ....[88]....
        /*0710*/ 	.word	0x0000a5d0
        /*0714*/ 	.word	0x000000ff
        /*0718*/ 	.word	0x000001a0
        /*071c*/ 	.short	0x0100
        /*071e*/ 	.byte	0x06
	.zero		1


	//   ....[89]....
        /*0720*/ 	.word	0x0000a8d0
        /*0724*/ 	.word	0x000000ff
        /*0728*/ 	.word	0x00000000
        /*072c*/ 	.short	0x0101
        /*072e*/ 	.byte	0x09
	.zero		1


	//   ....[90]....
        /*0730*/ 	.word	0x0000ab20
        /*0734*/ 	.word	0x000000ff
        /*0738*/ 	.word	0x00000168
        /*073c*/ 	.short	0x0101
        /*073e*/ 	.byte	0x08
	.zero		1


	//   ....[91]....
        /*0740*/ 	.word	0x0000af00
        /*0744*/ 	.word	0x000000ff
        /*0748*/ 	.word	0x00000000
        /*074c*/ 	.short	0x0101
        /*074e*/ 	.byte	0x09
	.zero		1


	//   ....[92]....
        /*0750*/ 	.word	0x0000af30
        /*0754*/ 	.word	0x000000ff
        /*0758*/ 	.word	0x00000168
        /*075c*/ 	.short	0x0101
        /*075e*/ 	.byte	0x08
	.zero		1


	//   ....[93]....
        /*0760*/ 	.word	0x0000afa0
        /*0764*/ 	.word	0x000000ff
        /*0768*/ 	.word	0x00000168
        /*076c*/ 	.short	0x0101
        /*076e*/ 	.byte	0x08
	.zero		1


	//   ....[94]....
        /*0770*/ 	.word	0x0000afb0
        /*0774*/ 	.word	0x000000ff
        /*0778*/ 	.word	0x00000150
        /*077c*/ 	.short	0x010a
        /*077e*/ 	.byte	0x08
	.zero		1


	//   ....[95]....
        /*0780*/ 	.word	0x0000afd0
        /*0784*/ 	.word	0x000000ff
        /*0788*/ 	.word	0x00000178
        /*078c*/ 	.short	0x010a
        /*078e*/ 	.byte	0x08
	.zero		1


	//   ....[96]....
        /*0790*/ 	.word	0x0000b6d0
        /*0794*/ 	.word	0x000000ff
        /*0798*/ 	.word	0x00000000
        /*079c*/ 	.short	0x0101
        /*079e*/ 	.byte	0x09
	.zero		1


	//   ....[97]....
        /*07a0*/ 	.word	0x0000b700
        /*07a4*/ 	.word	0x000000ff
        /*07a8*/ 	.word	0x00000170
        /*07ac*/ 	.short	0x0101
        /*07ae*/ 	.byte	0x08
	.zero		1


	//   ....[98]....
        /*07b0*/ 	.word	0x0000ba40
        /*07b4*/ 	.word	0x000000ff
        /*07b8*/ 	.word	0x00000178
        /*07bc*/ 	.short	0x010a
        /*07be*/ 	.byte	0x08
	.zero		1


	//   ....[99]....
        /*07c0*/ 	.word	0x0000bb20
        /*07c4*/ 	.word	0x000000ff
        /*07c8*/ 	.word	0x000001a0
        /*07cc*/ 	.short	0x0100
        /*07ce*/ 	.byte	0x06
	.zero		1


	//   ....[100]....
        /*07d0*/ 	.word	0x0000bc00
        /*07d4*/ 	.word	0x000000ff
        /*07d8*/ 	.word	0x000001a0
        /*07dc*/ 	.short	0x0100
        /*07de*/ 	.byte	0x06
	.zero		1


	//   ....[101]....
        /*07e0*/ 	.word	0x0000bc60
        /*07e4*/ 	.word	0x00000004
        /*07e8*/ 	.word	0x000000a0
        /*07ec*/ 	.short	0x010a
        /*07ee*/ 	.byte	0xff
	.zero		1


	//   ....[102]....
        /*07f0*/ 	.word	0x0000bcd0
        /*07f4*/ 	.word	0x00000004
        /*07f8*/ 	.word	0x00000008
        /*07fc*/ 	.short	0x010a
        /*07fe*/ 	.byte	0xff
	.zero		1


	//   ....[103]....
        /*0800*/ 	.word	0x0000bd40
        /*0804*/ 	.word	0x00000004
        /*0808*/ 	.word	0x000000a0
        /*080c*/ 	.short	0x010a
        /*080e*/ 	.byte	0xff
	.zero		1


	//   ....[104]....
        /*0810*/ 	.word	0x0000bdc0
        /*0814*/ 	.word	0x00000004
        /*0818*/ 	.word	0x000000a0
        /*081c*/ 	.short	0x010a
        /*081e*/ 	.byte	0xff
	.zero		1


	//   ....[105]....
        /*0820*/ 	.word	0x0000be40
        /*0824*/ 	.word	0x00000008
        /*0828*/ 	.word	0x000000a0
        /*082c*/ 	.short	0x010a
        /*082e*/ 	.byte	0xff
	.zero		1


	//   ....[106]....
        /*0830*/ 	.word	0x0000beb0
        /*0834*/ 	.word	0x00000004
        /*0838*/ 	.word	0x000000a0
        /*083c*/ 	.short	0x010a
        /*083e*/ 	.byte	0xff
	.zero		1


	//   ....[107]....
        /*0840*/ 	.word	0x0000bf20
        /*0844*/ 	.word	0x00000004
        /*0848*/ 	.word	0x00000008
        /*084c*/ 	.short	0x010a
        /*084e*/ 	.byte	0xff
	.zero		1


	//   ....[108]....
        /*0850*/ 	.word	0x0000bf90
        /*0854*/ 	.word	0x00000004
        /*0858*/ 	.word	0x00000008
        /*085c*/ 	.short	0x010a
        /*085e*/ 	.byte	0xff
	.zero		1


	//   ....[109]....
        /*0860*/ 	.word	0x0000bff0
        /*0864*/ 	.word	0x00000005
        /*0868*/ 	.word	0x00000000
        /*086c*/ 	.short	0x010a
        /*086e*/ 	.byte	0xff
	.zero		1


	//   ....[110]....
        /*0870*/ 	.word	0x0000c050
        /*0874*/ 	.word	0x00000008
        /*0878*/ 	.word	0x00000000
        /*087c*/ 	.short	0x010a
        /*087e*/ 	.byte	0xff
	.zero		1


	//   ....[111]....
        /*0880*/ 	.word	0x0000c0c0
        /*0884*/ 	.word	0x00000006
        /*0888*/ 	.word	0x00000000
        /*088c*/ 	.short	0x010a
        /*088e*/ 	.byte	0xff
	.zero		1


	//   ....[112]....
        /*0890*/ 	.word	0x0000c130
        /*0894*/ 	.word	0x00000006
        /*0898*/ 	.word	0x00000010
        /*089c*/ 	.short	0x010a
        /*089e*/ 	.byte	0xff
	.zero		1


	//   ....[113]....
        /*08a0*/ 	.word	0x0000c1a0
        /*08a4*/ 	.word	0x0000000c
        /*08a8*/ 	.word	0x00000010
        /*08ac*/ 	.short	0x010a
        /*08ae*/ 	.byte	0xff
	.zero		1


	//   ....[114]....
        /*08b0*/ 	.word	0x0000c210
        /*08b4*/ 	.word	0x00000013
        /*08b8*/ 	.word	0x00000138
        /*08bc*/ 	.short	0x010a
        /*08be*/ 	.byte	0xff
	.zero		1


	//   ....[115]....
        /*08c0*/ 	.word	0x0000c290
        /*08c4*/ 	.word	0x0000000e
        /*08c8*/ 	.word	0x00000140
        /*08cc*/ 	.short	0x010a
        /*08ce*/ 	.byte	0xff
	.zero		1


	//   ....[116]....
        /*08d0*/ 	.word	0x0000c300
        /*08d4*/ 	.word	0x0000000c
        /*08d8*/ 	.word	0x00000010
        /*08dc*/ 	.short	0x010a
        /*08de*/ 	.byte	0xff
	.zero		1


	//   ....[117]....
        /*08e0*/ 	.word	0x0000c370
        /*08e4*/ 	.word	0x00000006
        /*08e8*/ 	.word	0x00000010
        /*08ec*/ 	.short	0x010a
        /*08ee*/ 	.byte	0xff
	.zero		1


	//   ....[118]....
        /*08f0*/ 	.word	0x0000c3e0
        /*08f4*/ 	.word	0x00000009
        /*08f8*/ 	.word	0x00000138
        /*08fc*/ 	.short	0x010a
        /*08fe*/ 	.byte	0xff
	.zero		1


	//   ....[119]....
        /*0900*/ 	.word	0x0000c450
        /*0904*/ 	.word	0x00000009
        /*0908*/ 	.word	0x00000140
        /*090c*/ 	.short	0x010a
        /*090e*/ 	.byte	0xff
	.zero		1


	//   ....[120]....
        /*0910*/ 	.word	0x0000c4b0
        /*0914*/ 	.word	0x00000006
        /*0918*/ 	.word	0x000001a0
        /*091c*/ 	.short	0x010a
        /*091e*/ 	.byte	0xff
	.zero		1


	//   ....[121]....
        /*0920*/ 	.word	0x0000c520
        /*0924*/ 	.word	0x00000004
        /*0928*/ 	.word	0x00000170
        /*092c*/ 	.short	0x010a
        /*092e*/ 	.byte	0xff
	.zero		1


	//   ....[122]....
        /*0930*/ 	.word	0x0000c590
        /*0934*/ 	.word	0x00000004
        /*0938*/ 	.word	0x00000168
        /*093c*/ 	.short	0x010a
        /*093e*/ 	.byte	0xff
	.zero		1


	//   ....[123]....
        /*0940*/ 	.word	0x0000c600
        /*0944*/ 	.word	0x00000004
        /*0948*/ 	.word	0x00000130
        /*094c*/ 	.short	0x010a
        /*094e*/ 	.byte	0xff
	.zero		1


	//   ....[124]....
        /*0950*/ 	.word	0x0000c670
        /*0954*/ 	.word	0x00000004
        /*0958*/ 	.word	0x00000168
        /*095c*/ 	.short	0x010a
        /*095e*/ 	.byte	0xff
	.zero		1


	//   ....[125]....
        /*0960*/ 	.word	0x0000c6e0
        /*0964*/ 	.word	0x00000004
        /*0968*/ 	.word	0x00000130
        /*096c*/ 	.short	0x010a
        /*096e*/ 	.byte	0xff
	.zero		1


	//   ....[126]....
        /*0970*/ 	.word	0x0000c760
        /*0974*/ 	.word	0x00000004
        /*0978*/ 	.word	0x00000168
        /*097c*/ 	.short	0x010a
        /*097e*/ 	.byte	0xff
	.zero		1


	//   ....[127]....
        /*0980*/ 	.word	0x0000c7c0
        /*0984*/ 	.word	0x00000004
        /*0988*/ 	.word	0x00000168
        /*098c*/ 	.short	0x010a
        /*098e*/ 	.byte	0xff
	.zero		1


	//   ....[128]....
        /*0990*/ 	.word	0x0000c820
        /*0994*/ 	.word	0x00000003
        /*0998*/ 	.word	0x00000150
        /*099c*/ 	.short	0x010a
        /*099e*/ 	.byte	0xff
	.zero		1


	//   ....[129]....
        /*09a0*/ 	.word	0x0000c880
        /*09a4*/ 	.word	0x00000003
        /*09a8*/ 	.word	0x00000178
        /*09ac*/ 	.short	0x010a
        /*09ae*/ 	.byte	0xff
	.zero		1


	//   ....[130]....
        /*09b0*/ 	.word	0x0000c8e0
        /*09b4*/ 	.word	0x00000003
        /*09b8*/ 	.word	0x00000178
        /*09bc*/ 	.short	0x010a
        /*09be*/ 	.byte	0xff
	.zero		1


	//----- nvinfo : EIATTR_NUM_MBARRIERS
	.align		4
.L_60:
        /*09c0*/ 	.byte	0x03, 0x38
        /*09c2*/ 	.short	0x0037


	//----- nvinfo : EIATTR_EXIT_INSTR_OFFSETS
	.align		4
        /*09c4*/ 	.byte	0x04, 0x1c
        /*09c6*/ 	.short	(.L_62 - .L_61)


	//   ....[0]....
.L_61:
        /*09c8*/ 	.word	0x0000bc30


	//----- nvinfo : EIATTR_INDIRECT_BRANCH_TARGETS
	.align		4
.L_62:
        /*09cc*/ 	.byte	0x04, 0x34
        /*09ce*/ 	.short	(.L_64 - .L_63)


	//   ....[0]....
.L_63:
        /*09d0*/ 	.word	.L_x_150@srel
        /*09d4*/ 	.short	0x0
        /*09d6*/ 	.short	0x0
        /*09d8*/ 	.word	0x4
        /*09dc*/ 	.word	.L_x_151@srel
        /*09e0*/ 	.word	.L_x_152@srel
        /*09e4*/ 	.word	.L_x_153@srel
        /*09e8*/ 	.word	.L_x_10@srel


	//   ....[1]....
        /* <DEDUP_REMOVED lines=13> */


	//----- nvinfo : EIATTR_REQNTID
	.align		4
.L_64:
        /*0a1c*/ 	.byte	0x04, 0x10
        /*0a1e*/ 	.short	(.L_66 - .L_65)
.L_65:
        /*0a20*/ 	.word	0x00000200
        /*0a24*/ 	.word	0x00000001
        /*0a28*/ 	.word	0x00000001


	//----- nvinfo : EIATTR_CRS_STACK_SIZE
	.align		4
.L_66:
        /*0a2c*/ 	.byte	0x04, 0x1e
        /*0a2e*/ 	.short	(.L_68 - .L_67)
.L_67:
        /*0a30*/ 	.word	0x00000000


	//----- nvinfo : EIATTR_CBANK_PARAM_SIZE
	.align		4
.L_68:
        /*0a34*/ 	.byte	0x03, 0x19
        /*0a36*/ 	.short	0x02ac


	//----- nvinfo : EIATTR_PARAM_CBANK
	.align		4
        /*0a38*/ 	.byte	0x04, 0x0a
        /*0a3a*/ 	.short	(.L_70 - .L_69)
	.align		4
.L_69:
        /*0a3c*/ 	.word	index@(.nv.constant0.kernel_cutlass_kernel_flash_attncuteflash_fwd_sm100FlashAttentionForwardSm100_object_at__tensor0000o8011101213_tensor0000o8011101213_tensor0000o8010111213_tensor0000o8011101213_tensorptrf_0)
        /*0a40*/ 	.short	0x0380
        /*0a42*/ 	.short	0x02ac


	//----- nvinfo : EIATTR_SW_WAR
	.align		4
.L_70:
        /*0a44*/ 	.byte	0x04, 0x36
        /*0a46*/ 	.short	(.L_72 - .L_71)
.L_71:
        /*0a48*/ 	.word	0x00000008
.L_72:


//--------------------- .nv.compat                --------------------------
	.section	.nv.compat,"",@"SHT_CUDA_COMPAT_INFO"
	.align	4
        /*0000*/ 	.byte	0x02, 0x02, 0x02, 0x00, 0x02, 0x05, 0x05, 0x00, 0x02, 0x03, 0x01, 0x00, 0x02, 0x06, 0x01, 0x00


//--------------------- .nv.callgraph             --------------------------
	.section	.nv.callgraph,"",@"SHT_CUDA_CALLGRAPH"
	.align	4
	.sectionentsize	8
	.align		4
        /*0000*/ 	.word	0x00000000
	.align		4
        /*0004*/ 	.word	0xffffffff
	.align		4
        /*0008*/ 	.word	0x00000000
	.align		4
        /*000c*/ 	.word	0xfffffffe
	.align		4
        /*0010*/ 	.word	0x00000000
	.align		4
        /*0014*/ 	.word	0xfffffffd
	.align		4
        /*0018*/ 	.word	0x00000000
	.align		4
        /*001c*/ 	.word	0xfffffffc


//--------------------- .nv.constant2.kernel_cutlass_kernel_flash_attncuteflash_fwd_sm100FlashAttentionForwardSm100_object_at__tensor0000o8011101213_tensor0000o8011101213_tensor0000o8010111213_tensor0000o8011101213_tensorptrf_0 --------------------------
	.section	.nv.constant2.kernel_cutlass_kernel_flash_attncuteflash_fwd_sm100FlashAttentionForwardSm100_object_at__tensor0000o8011101213_tensor0000o8011101213_tensor0000o8010111213_tensor0000o8011101213_tensorptrf_0,"a",@progbits
	.sectionflags	@""
	.align	4
.nv.constant2.kernel_cutlass_kernel_flash_attncuteflash_fwd_sm100FlashAttentionForwardSm100_object_at__tensor0000o8011101213_tensor0000o8011101213_tensor0000o8010111213_tensor0000o8011101213_tensorptrf_0:
        /*0000*/ 	.byte	0x50, 0x0b, 0x00, 0x00, 0x20, 0x0b, 0x00, 0x00, 0xf0, 0x0a, 0x00, 0x00, 0xa0, 0x32, 0x00, 0x00
        /*0010*/ 	.byte	0x30, 0x0c, 0x00, 0x00, 0xe0, 0x0b, 0x00, 0x00, 0xe0, 0x0b, 0x00, 0x00, 0xe0, 0x0b, 0x00, 0x00
        /*0020*/ 	.byte	0xe0, 0x0b, 0x00, 0x00, 0xe0, 0x0b, 0x00, 0x00, 0xe0, 0x0b, 0x00, 0x00, 0x60, 0x0c, 0x00, 0x00
        /*0030*/ 	.byte	0xe0, 0x0b, 0x00, 0x00


//--------------------- .text.kernel_cutlass_kernel_flash_attncuteflash_fwd_sm100FlashAttentionForwardSm100_object_at__tensor0000o8011101213_tensor0000o8011101213_tensor0000o8010111213_tensor0000o8011101213_tensorptrf_0 --------------------------
	.section	.text.kernel_cutlass_kernel_flash_attncuteflash_fwd_sm100FlashAttentionForwardSm100_object_at__tensor0000o8011101213_tensor0000o8011101213_tensor0000o8010111213_tensor0000o8011101213_tensorptrf_0,"ax",@progbits
	.align	128
        .global         kernel_cutlass_kernel_flash_attncuteflash_fwd_sm100FlashAttentionForwardSm100_object_at__tensor0000o8011101213_tensor0000o8011101213_tensor0000o8010111213_tensor0000o8011101213_tensorptrf_0
        .type           kernel_cutlass_kernel_flash_attncuteflash_fwd_sm100FlashAttentionForwardSm100_object_at__tensor0000o8011101213_tensor0000o8011101213_tensor0000o8010111213_tensor0000o8011101213_tensorptrf_0,@function
        .size           kernel_cutlass_kernel_flash_attncuteflash_fwd_sm100FlashAttentionForwardSm100_object_at__tensor0000o8011101213_tensor0000o8011101213_tensor0000o8010111213_tensor0000o8011101213_tensorptrf_0,(.L_x_167 - kernel_cutlass_kernel_flash_attncuteflash_fwd_sm100FlashAttentionForwardSm100_object_at__tensor0000o8011101213_tensor0000o8011101213_tensor0000o8010111213_tensor0000o8011101213_tensorptrf_0)
        .other          kernel_cutlass_kernel_flash_attncuteflash_fwd_sm100FlashAttentionForwardSm100_object_at__tensor0000o8011101213_tensor0000o8011101213_tensor0000o8010111213_tensor0000o8011101213_tensorptrf_0,@"STO_CUDA_ENTRY STV_DEFAULT"
kernel_cutlass_kernel_flash_attncuteflash_fwd_sm100FlashAttentionForwardSm100_object_at__tensor0000o8011101213_tensor0000o8011101213_tensor0000o8010111213_tensor0000o8011101213_tensorptrf_0:
.text.kernel_cutlass_kernel_flash_attncuteflash_fwd_sm100FlashAttentionForwardSm100_object_at__tensor0000o8011101213_tensor0000o8011101213_tensor0000o8010111213_tensor0000o8011101213_tensorptrf_0:
[----:B------:R-:W1:Y:S01]  /*0000*/  LDC R1, c[0x0][0x37c] ;  /* 0x0000df00ff017b82 */ /* 0x000e620000000800 */
[----:B------:R-:W2:Y:S07]  /*0010*/  S2R R0, SR_TID.X ;  /* 0x0000000000007919 */ /* 0x000eae0000002100 */
[----:B------:R-:W3:Y:S01]  /*0020*/  S2UR UR14, SR_CgaCtaId ;  /* 0x00000000000e79c3 */ /* 0x000ee20000008800 */
[----:B------:R-:W4:Y:S01]  /*0030*/  LDCU UR11, c[0x0][0x36c] ;  /* 0x00006d80ff0b77ac */ /* 0x000f220008000800 */
[----:B------:R-:W-:Y:S01]  /*0040*/  UMOV UR10, 0x1 ;  /* 0x00000001000a7882 */ /* 0x000fe20000000000 */
[----:B------:R-:W-:-:S05]  /*0050*/  UMOV UR12, 0x1 ;  /* 0x00000001000c7882 */ /* 0x000fca0000000000 */
[----:B------:R-:W5:Y:S01]  /*0060*/  S2UR UR18, SR_CTAID.X ;  /* 0x00000000001279c3 */ /* 0x000f620000002500 */
[----:B----4-:R-:W-:Y:S02]  /*0070*/  UISETP.EQ.U32.AND UP4, UPT, UR11, 0x1, UPT ;  /* 0x000000010b00788c */ /* 0x010fe4000bf82070 */
[----:B---3--:R-:W-:-:S04]  /*0080*/  ULEA.HI UR5, UR14, UR14, URZ, 0x1 ;  /* 0x0000000e0e057291 */ /* 0x008fc8000f8f08ff */
[----:B------:R-:W-:Y:S02]  /*0090*/  ULOP3.LUT UR4, UR5, 0xfffffffe, URZ, 0xc0, !UPT ;  /* 0xfffffffe05047892 */ /* 0x000fe4000f8ec0ff */
[----:B------:R-:W-:Y:S01]  /*00a0*/  USHF.R.U32.HI UR7, URZ, 0x1, UR5 ;  /* 0x00000001ff077899 */ /* 0x000fe20008011605 */
[----:B--2---:R-:W-:Y:S01]  /*00b0*/  SHF.R.U32.HI R0, RZ, 0x5, R0 ;  /* 0x00000005ff007819 */ /* 0x004fe20000011600 */
[----:B------:R-:W-:Y:S02]  /*00c0*/  UISETP.NE.AND UP0, UPT, UR14, UR4, UPT ;  /* 0x000000040e00728c */ /* 0x000fe4000bf05270 */
[----:B------:R-:W-:Y:S01]  /*00d0*/  UIADD3 UR4, UPT, UPT, -UR4, UR14, URZ ;  /* 0x0000000e04047290 */ /* 0x000fe2000fffe1ff */
[C---:B------:R-:W-:Y:S01]  /*00e0*/  R2UR UR6, R0.reuse ;  /* 0x00000000000672ca */ /* 0x040fe200000e0000 */
[----:B------:R-:W-:Y:S01]  /*00f0*/  UISETP.LT.AND UP0, UPT, UR14, URZ, UP0 ;  /* 0x000000ff0e00728c */ /* 0x000fe20008701270 */
[----:B------:R-:W-:Y:S01]  /*0100*/  ISETP.NE.AND P0, PT, R0, 0xc, PT ;  /* 0x0000000c0000780c */ /* 0x000fe20003f05270 */
[----:B------:R-:W-:-:S02]  /*0110*/  ULOP3.LUT UR8, UR4, 0x1, URZ, 0x3c, !UPT ;  /* 0x0000000104087892 */ /* 0x000fc4000f8e3cff */
[----:B------:R-:W-:Y:S02]  /*0120*/  USHF.L.U32 UR9, UR10, UR4, URZ ;  /* 0x000000040a097299 */ /* 0x000fe400080006ff */
[----:B------:R-:W-:-:S06]  /*0130*/  USHF.L.U32 UR4, UR10, UR8, URZ ;  /* 0x000000080a047299 */ /* 0x000fcc00080006ff */
[----:B------:R-:W-:Y:S02]  /*0140*/  UISETP.NE.AND UP5, UPT, UR6, URZ, UPT ;  /* 0x000000ff0600728c */ /* 0x000fe4000bfa5270 */
[----:B-----5:R-:W-:-:S06]  /*0150*/  ULOP3.LUT UR6, UR18, 0x1, URZ, 0xc0, !UPT ;  /* 0x0000000112067892 */ /* 0x020fcc000f8ec0ff */
[----:B------:R-:W-:Y:S01]  /*0160*/  IMAD.U32 R7, RZ, RZ, UR6 ;  /* 0x00000006ff077e24 */ /* 0x000fe2000f8e00ff */
[----:B------:R-:W-:Y:S02]  /*0170*/  UIADD3 UR6, UPT, UPT, UR7, -0x1, URZ ;  /* 0xffffffff07067890 */ /* 0x000fe4000fffe0ff */
[----:B------:R-:W-:Y:S01]  /*0180*/  @!UP5 UMOV UR5, 0x400 ;  /* 0x000004000005d882 */ /* 0x000fe20000000000 */
[----:B------:R-:W-:Y:S02]  /*0190*/  @!UP0 UIADD3 UR6, UPT, UPT, UR7, URZ, URZ ;  /* 0x000000ff07068290 */ /* 0x000fe4000fffe0ff */
[----:B------:R-:W-:-:S04]  /*01a0*/  @!UP5 UIADD3 UR12, UPT, UPT, -UR12, 0x100000, URZ ;  /* 0x001000000c0cd890 */ /* 0x000fc8000fffe1ff */
[----:B------:R-:W-:Y:S02]  /*01b0*/  @!UP5 USHF.L.U32 UR13, UR12, 0xb, URZ ;  /* 0x0000000b0c0dd899 */ /* 0x000fe400080006ff */
[----:B------:R-:W-:Y:S02]  /*01c0*/  @!UP5 USHF.L.U32 UR12, UR12, 0x1, URZ ;  /* 0x000000010c0cd899 */ /* 0x000fe400080006ff */
[----:B------:R-:W-:Y:S02]  /*01d0*/  @!UP5 ULEA UR15, UR14, UR5, 0x18 ;  /* 0x000000050e0fd291 */ /* 0x000fe4000f8ec0ff */
[----:B------:R-:W-:Y:S02]  /*01e0*/  ULOP3.LUT UR5, UR4, UR9, URZ, 0xfc, !UPT ;  /* 0x0000000904057292 */ /* 0x000fe4000f8efcff */
[----:B------:R-:W-:-:S04]  /*01f0*/  UIADD3 UR4, UPT, UPT, UR6, UR6, URZ ;  /* 0x0000000606047290 */ /* 0x000fc8000fffe0ff */
[----:B------:R-:W-:Y:S02]  /*0200*/  IMAD.U32 R6, RZ, RZ, UR5 ;  /* 0x00000005ff067e24 */ /* 0x000fe4000f8e00ff */
[----:B------:R-:W-:Y:S01]  /*0210*/  IMAD.U32 R3, RZ, RZ, UR4 ;  /* 0x00000004ff037e24 */ /* 0x000fe2000f8e00ff */
[----:B-1----:R-:W-:Y:S06]  /*0220*/  BRA.U UP5, `(.L_x_0) ;  /* 0x0000000105387547 */ /* 0x002fec000b800000 */
[----:B------:R-:W1:Y:S02]  /*0230*/  LDCU.64 UR4, c[0x0][0x348] ;  /* 0x00006900ff0477ac */ /* 0x000e640008000a00 */
[----:B-1----:R-:W-:Y:S02]  /*0240*/  UIADD3 UR10, UP3, UPT, UR4, 0x80, URZ ;  /* 0x00000080040a7890 */ /* 0x002fe4000ff7e0ff */
[----:B------:R-:W-:Y:S02]  /*0250*/  UIADD3 UR8, UP2, UPT, UR4, 0x100, URZ ;  /* 0x0000010004087890 */ /* 0x000fe4000ff5e0ff */
[----:B------:R-:W-:Y:S02]  /*0260*/  UIADD3 UR6, UP1, UPT, UR4, 0x180, URZ ;  /* 0x0000018004067890 */ /* 0x000fe4000ff3e0ff */
[----:B------:R-:W-:Y:S02]  /*0270*/  UIADD3 UR4, UP0, UPT, UR4, 0x200, URZ ;  /* 0x0000020004047890 */ /* 0x000fe4000ff1e0ff */
[----:B------:R-:W-:-:S02]  /*0280*/  UIADD3.X UR11, UPT, UPT, URZ, UR5, URZ, UP3, !UPT ;  /* 0x00000005ff0b7290 */ /* 0x000fc40009ffe4ff */
[----:B------:R-:W-:Y:S02]  /*0290*/  UIADD3.X UR9, UPT, UPT, URZ, UR5, URZ, UP2, !UPT ;  /* 0x00000005ff097290 */ /* 0x000fe400097fe4ff */
[----:B------:R-:W-:Y:S02]  /*02a0*/  UIADD3.X UR7, UPT, UPT, URZ, UR5, URZ, UP1, !UPT ;  /* 0x00000005ff077290 */ /* 0x000fe40008ffe4ff */
[----:B------:R-:W-:-:S03]  /*02b0*/  UIADD3.X UR5, UPT, UPT, URZ, UR5, URZ, UP0, !UPT ;  /* 0x00000005ff057290 */ /* 0x000fc600087fe4ff */
[----:B------:R1:W-:Y:S02]  /*02c0*/  UTMACCTL.PF [UR10] ;  /* 0x000000000a0079b9 */ /* 0x0003e40008040000 */
[----:B------:R1:W-:Y:S02]  /*02d0*/  UTMACCTL.PF [UR8] ;  /* 0x00000000080079b9 */ /* 0x0003e40008040000 */
[----:B------:R1:W-:Y:S02]  /*02e0*/  UTMACCTL.PF [UR6] ;  /* 0x00000000060079b9 */ /* 0x0003e40008040000 */
[----:B------:R1:W-:Y:S02]  /*02f0*/  UTMACCTL.PF [UR4] ;  /* 0x00000000040079b9 */ /* 0x0003e40008040000 */
[----:B-1----:R-:W-:Y:S01]  /*0300*/  NOP ;  /* 0x0000000000007918 */ /* 0x002fe20000000000 */
.L_x_0:
[----:B------:R-:W-:Y:S05]  /*0310*/  @P0 BRA `(.L_x_1) ;  /* 0x00000000002c0947 */ /* 0x000fea0003800000 */
[----:B------:R-:W1:Y:S01]  /*0320*/  S2UR UR6, SR_CgaCtaId ;  /* 0x00000000000679c3 */ /* 0x000e620000008800 */
[----:B------:R-:W-:Y:S01]  /*0330*/  UMOV UR4, 0x400 ;  /* 0x0000040000047882 */ /* 0x000fe20000000000 */
[----:B------:R-:W-:Y:S01]  /*0340*/  UMOV UR5, 0x20 ;  /* 0x0000002000057882 */ /* 0x000fe20000000000 */
[----:B------:R-:W-:Y:S01]  /*0350*/  ELECT P0, URZ, PT ;  /* 0x0000000000ff782f */ /* 0x000fe20003800000 */
[----:B-1----:R-:W-:Y:S02]  /*0360*/  ULEA UR6, UR6, UR4, 0x18 ;  /* 0x0000000406067291 */ /* 0x002fe4000f8ec0ff */
[----:B------:R-:W-:-:S04]  /*0370*/  UIADD3 UR4, UPT, UPT, -UR5, 0x100000, URZ ;  /* 0x0010000005047890 */ /* 0x000fc8000fffe1ff */
[----:B------:R-:W-:Y:S02]  /*0380*/  USHF.L.U32 UR5, UR4, 0xb, URZ ;  /* 0x0000000b04057899 */ /* 0x000fe400080006ff */
[----:B------:R-:W-:Y:S01]  /*0390*/  USHF.L.U32 UR4, UR4, 0x1, URZ ;  /* 0x0000000104047899 */ /* 0x000fe200080006ff */
[----:B------:R-:W1:Y:S11]  /*03a0*/  FENCE.VIEW.ASYNC.S ;  /* 0x00000000000073c6 */ /* 0x000e760000000000 */
[----:B-1----:R1:W2:Y:S01]  /*03b0*/  SYNCS.EXCH.64 URZ, [UR6+0x1a0], UR4 ;  /* 0x0001a00406ff75b2 */ /* 0x0022a20008000100 */
[----:B------:R-:W-:Y:S01]  /*03c0*/  NOP ;  /* 0x0000000000007918 */ /* 0x000fe20000000000 */
.L_x_1:
[----:B------:R-:W-:Y:S01]  /*03d0*/  NOP ;  /* 0x0000000000007918 */ /* 0x000fe20000000000 */
[----:B------:R-:W3:Y:S02]  /*03e0*/  FENCE.VIEW.ASYNC.S ;  /* 0x00000000000073c6 */ /* 0x000ee40000000000 */
[----:B---3--:R3:W4:Y:S01]  /*03f0*/  @!UP5 SYNCS.EXCH.64 URZ, [UR15], UR12 ;  /* 0x0000000c0fffd5b2 */ /* 0x0087220008000100 */
[----:B------:R3:W5:Y:S01]  /*0400*/  @!UP5 SYNCS.EXCH.64 URZ, [UR15+0x8], UR12 ;  /* 0x0000080c0fffd5b2 */ /* 0x0007620008000100 */
[----:B------:R-:W-:Y:S05]  /*0410*/  BRA.U UP5, `(.L_x_2) ;  /* 0x0000000105c87547 */ /* 0x000fea000b800000 */
[----:B-1----:R-:W-:Y:S01]  /*0420*/  UMOV UR4, 0x400 ;  /* 0x0000040000047882 */ /* 0x002fe20000000000 */
[----:B------:R-:W-:Y:S01]  /*0430*/  UMOV UR6, 0x1 ;  /* 0x0000000100067882 */ /* 0x000fe20000000000 */
[----:B------:R-:W-:Y:S02]  /*0440*/  ULEA UR4, UR14, UR4, 0x18 ;  /* 0x000000040e047291 */ /* 0x000fe4000f8ec0ff */
[----:B------:R-:W-:-:S04]  /*0450*/  UIADD3 UR6, UPT, UPT, -UR6, 0x100000, URZ ;  /* 0x0010000006067890 */ /* 0x000fc8000fffe1ff */
[----:B------:R-:W-:Y:S02]  /*0460*/  USHF.L.U32 UR7, UR6, 0xb, URZ ;  /* 0x0000000b06077899 */ /* 0x000fe400080006ff */
[----:B------:R-:W-:Y:S01]  /*0470*/  USHF.L.U32 UR6, UR6, 0x1, URZ ;  /* 0x0000000106067899 */ /* 0x000fe200080006ff */
[----:B------:R-:W-:Y:S02]  /*0480*/  UMOV UR8, 0x200 ;  /* 0x0000020000087882 */ /* 0x000fe40000000000 */
[----:B------:R-:W-:-:S04]  /*0490*/  UIADD3 UR8, UPT, UPT, -UR8, 0x100000, URZ ;  /* 0x0010000008087890 */ /* 0x000fc8000fffe1ff */
[----:B------:R-:W-:Y:S02]  /*04a0*/  USHF.L.U32 UR9, UR8, 0xb, URZ ;  /* 0x0000000b08097899 */ /* 0x000fe400080006ff */
[----:B------:R-:W-:Y:S01]  /*04b0*/  USHF.L.U32 UR8, UR8, 0x1, URZ ;  /* 0x0000000108087899 */ /* 0x000fe200080006ff */
[----:B------:R-:W1:Y:S02]  /*04c0*/  FENCE.VIEW.ASYNC.S ;  /* 0x00000000000073c6 */ /* 0x000e640000000000 */
[----:B-1----:R1:W3:Y:S01]  /*04d0*/  SYNCS.EXCH.64 URZ, [UR4+0x10], UR6 ;  /* 0x0000100604ff75b2 */ /* 0x0022e20008000100 */
[----:B------:R1:W5:Y:S01]  /*04e0*/  SYNCS.EXCH.64 URZ, [UR4+0x18], UR6 ;  /* 0x0000180604ff75b2 */ /* 0x0003620008000100 */
[----:B------:R1:W4:Y:S01]  /*04f0*/  SYNCS.EXCH.64 URZ, [UR4+0x20], UR6 ;  /* 0x0000200604ff75b2 */ /* 0x0003220008000100 */
[----:B------:R1:W2:Y:S01]  /*0500*/  SYNCS.EXCH.64 URZ, [UR4+0x28], UR6 ;  /* 0x0000280604ff75b2 */ /* 0x0002a20008000100 */
[----:B------:R1:W1:Y:S01]  /*0510*/  SYNCS.EXCH.64 URZ, [UR4+0x30], UR6 ;  /* 0x0000300604ff75b2 */ /* 0x0002620008000100 */
        /* <DEDUP_REMOVED lines=33> */
[----:B--2345:R-:W-:Y:S01]  /*0730*/  NOP ;  /* 0x0000000000007918 */ /* 0x03cfe20000000000 */
.L_x_2:
[----:B------:R-:W-:Y:S05]  /*0740*/  BRA.U UP5, `(.L_x_3) ;  /* 0x0000000105807547 */ /* 0x000fea000b800000 */
[----:B-1----:R-:W-:Y:S01]  /*0750*/  UMOV UR4, 0x400 ;  /* 0x0000040000047882 */ /* 0x002fe20000000000 */
[----:B------:R-:W-:Y:S01]  /*0760*/  UMOV UR16, 0x8 ;  /* 0x0000000800107882 */ /* 0x000fe20000000000 */
[----:B------:R-:W-:Y:S01]  /*0770*/  UMOV UR8, 0x1 ;  /* 0x0000000100087882 */ /* 0x000fe20000000000 */
[----:B------:R-:W-:Y:S02]  /*0780*/  ULEA UR4, UR14, UR4, 0x18 ;  /* 0x000000040e047291 */ /* 0x000fe4000f8ec0ff */
[----:B------:R-:W-:-:S04]  /*0790*/  UIADD3 UR16, UPT, UPT, -UR16, 0x100000, URZ ;  /* 0x0010000010107890 */ /* 0x000fc8000fffe1ff */
[----:B------:R-:W-:Y:S02]  /*07a0*/  USHF.L.U32 UR17, UR16, 0xb, URZ ;  /* 0x0000000b10117899 */ /* 0x000fe400080006ff */
[----:B------:R-:W-:Y:S01]  /*07b0*/  USHF.L.U32 UR16, UR16, 0x1, URZ ;  /* 0x0000000110107899 */ /* 0x000fe200080006ff */
[----:B---3--:R-:W-:Y:S01]  /*07c0*/  UMOV UR12, 0x100 ;  /* 0x00000100000c7882 */ /* 0x008fe20000000000 */
[----:B------:R-:W-:-:S04]  /*07d0*/  UIADD3 UR8, UPT, UPT, -UR8, 0x100000, URZ ;  /* 0x0010000008087890 */ /* 0x000fc8000fffe1ff */
[----:B------:R-:W-:Y:S02]  /*07e0*/  USHF.L.U32 UR9, UR8, 0xb, URZ ;  /* 0x0000000b08097899 */ /* 0x000fe400080006ff */
[----:B------:R-:W-:Y:S01]  /*07f0*/  USHF.L.U32 UR8, UR8, 0x1, URZ ;  /* 0x0000000108087899 */ /* 0x000fe200080006ff */
[----:B------:R-:W-:Y:S01]  /*0800*/  UMOV UR6, 0x80 ;  /* 0x0000008000067882 */ /* 0x000fe20000000000 */
[----:B------:R-:W-:-:S04]  /*0810*/  UIADD3 UR12, UPT, UPT, -UR12, 0x100000, URZ ;  /* 0x001000000c0c7890 */ /* 0x000fc8000fffe1ff */
[----:B------:R-:W-:Y:S02]  /*0820*/  USHF.L.U32 UR13, UR12, 0xb, URZ ;  /* 0x0000000b0c0d7899 */ /* 0x000fe400080006ff */
[----:B------:R-:W-:Y:S01]  /*0830*/  USHF.L.U32 UR12, UR12, 0x1, URZ ;  /* 0x000000010c0c7899 */ /* 0x000fe200080006ff */
[----:B------:R-:W-:Y:S01]  /*0840*/  UMOV UR10, 0x20 ;  /* 0x00000020000a7882 */ /* 0x000fe20000000000 */
[----:B------:R-:W-:-:S04]  /*0850*/  UIADD3 UR6, UPT, UPT, -UR6, 0x100000, URZ ;  /* 0x0010000006067890 */ /* 0x000fc8000fffe1ff */
[----:B------:R-:W-:Y:S02]  /*0860*/  USHF.L.U32 UR7, UR6, 0xb, URZ ;  /* 0x0000000b06077899 */ /* 0x000fe400080006ff */
[----:B------:R-:W-:Y:S02]  /*0870*/  USHF.L.U32 UR6, UR6, 0x1, URZ ;  /* 0x0000000106067899 */ /* 0x000fe400080006ff */
        /* <DEDUP_REMOVED lines=10> */
[----:B------:R1:W1:Y:S03]  /*0920*/  SYNCS.EXCH.64 URZ, [UR4+0x170], UR6 ;  /* 0x0001700604ff75b2 */ /* 0x0002660008000100 */
[----:B------:R1:W1:Y:S01]  /*0930*/  SYNCS.EXCH.64 URZ, [UR4+0x178], UR10 ;  /* 0x0001780a04ff75b2 */ /* 0x0002620008000100 */
[----:B------:R-:W-:Y:S01]  /*0940*/  NOP ;  /* 0x0000000000007918 */ /* 0x000fe20000000000 */
.L_x_3:
[----:B------:R-:W-:Y:S01]  /*0950*/  NOP ;  /* 0x0000000000007918 */ /* 0x000fe20000000000 */
[----:B------:R-:W-:Y:S05]  /*0960*/  BRA.U !UP4, `(.L_x_4) ;  /* 0x000000010c087547 */ /* 0x000fea000b800000 */
[----:B-12345:R-:W-:Y:S01]  /*0970*/  UCGABAR_ARV ;  /* 0x00000000000079c7 */ /* 0x03efe20008000000 */
[----:B------:R-:W-:Y:S05]  /*0980*/  BRA `(.L_x_5) ;  /* 0x0000000000047947 */ /* 0x000fea0003800000 */
.L_x_4:
[----:B-12345:R-:W-:Y:S01]  /*0990*/  NOP ;  /* 0x0000000000007918 */ /* 0x03efe20000000000 */
.L_x_5:
[----:B------:R-:W-:Y:S05]  /*09a0*/  BRA.U !UP4, `(.L_x_6) ;  /* 0x000000010c0c7547 */ /* 0x000fea000b800000 */
[----:B------:R-:W-:Y:S01]  /*09b0*/  UCGABAR_WAIT ;  /* 0x0000000000007dc7 */ /* 0x000fe20008000000 */
[----:B------:R-:W-:Y:S01]  /*09c0*/  CCTL.IVALL ;  /* 0x00000000ff00798f */ /* 0x000fe20002000000 */
[----:B------:R-:W-:Y:S05]  /*09d0*/  BRA `(.L_x_7) ;  /* 0x0000000000047947 */ /* 0x000fea0003800000 */
.L_x_6:
[----:B------:R-:W-:Y:S06]  /*09e0*/  BAR.SYNC.DEFER_BLOCKING 0x0 ;  /* 0x0000000000007b1d */ /* 0x000fec0000010000 */
.L_x_7:
[----:B------:R-:W1:Y:S02]  /*09f0*/  S2UR UR4, SR_CgaSize ;  /* 0x00000000000479c3 */ /* 0x000e640000008a00 */
[----:B-1----:R-:W-:-:S12]  /*0a00*/  UIMAD UR4, UR4, -0xa0, URZ ;  /* 0xffffff60040478a4 */ /* 0x002fd8000f8e02ff */
[----:B------:R-:W1:Y:S01]  /*0a10*/  LDCU UR4, c[0x0][UR4+0x2b0] ;  /* 0x00005600040477ac */ /* 0x000e620008000800 */
[----:B------:R-:W-:Y:S02]  /*0a20*/  I2FP.F32.U32 R2, UR18 ;  /* 0x0000001200027c45 */ /* 0x000fe40008201000 */
[----:B------:R-:W-:-:S03]  /*0a30*/  ISETP.GT.AND P0, PT, R0, 0x6, PT ;  /* 0x000000060000780c */ /* 0x000fc60003f04270 */
[----:B-1----:R-:W-:-:S06]  /*0a40*/  FMUL R2, R2, UR4 ;  /* 0x0000000402027c20 */ /* 0x002fcc0008400000 */
[----:B------:R-:W1:Y:S02]  /*0a50*/  F2I.U32.TRUNC.NTZ R2, R2 ;  /* 0x0000000200027305 */ /* 0x000e64000020f000 */
[----:B-1----:R-:W-:-:S13]  /*0a60*/  R2UR UR4, R2 ;  /* 0x00000000020472ca */ /* 0x002fda00000e0000 */
[----:B------:R-:W-:Y:S01]  /*0a70*/  IMAD.U32 R2, RZ, RZ, UR4 ;  /* 0x00000004ff027e24 */ /* 0x000fe2000f8e00ff */
[----:B------:R-:W-:Y:S05]  /*0a80*/  @P0 BRA `(.L_x_8) ;  /* 0x00000000003c0947 */ /* 0x000fea0003800000 */
[----:B------:R-:W-:-:S05]  /*0a90*/  IMAD.MOV.U32 R4, RZ, RZ, -0x4 ;  /* 0xfffffffcff047424 */ /* 0x000fca00078e00ff */
[----:B------:R-:W-:-:S05]  /*0aa0*/  VIADDMNMX.U32 R4, R0, R4, 0x3, PT ;  /* 0x0000000300047446 */ /* 0x000fca0003800004 */
[----:B------:R-:W-:-:S06]  /*0ab0*/  IMAD.SHL.U32 R4, R4, 0x4, RZ ;  /* 0x0000000404047824 */ /* 0x000fcc00078e00ff */
[----:B------:R-:W1:Y:S02]  /*0ac0*/  LDC R4, c[0x2][R4] ;  /* 0x0080000004047b82 */ /* 0x000e640000000800 */
[----:B-1----:R-:W-:-:S04]  /*0ad0*/  SHF.R.S32.HI R5, RZ, 0x1f, R4 ;  /* 0x0000001fff057819 */ /* 0x002fc80000011404 */
.L_x_150:
[----:B------:R-:W-:Y:S05]  /*0ae0*/  BRX R4 -0xaf0                                                                                                                                                                                                      (*"BRANCH_TARGETS .L_x_151,.L_x_152,.L_x_153,.L_x_10"*) ;  /* 0xfffffff404447949 */ /* 0x000fea000383ffff */
.L_x_153:
[----:B------:R-:W-:-:S08]  /*0af0*/  NOP ;  /* 0x0000000000007918 */ /* 0x000fd00000000000 */
[----:B------:R-:W1:-:S00]  /*0b00*/  USETMAXREG.DEALLOC.CTAPOOL 0x30 ;  /* 0x00000030000079c8 */ /* 0x000e4000080e0500 */
[----:B-1----:R-:W-:Y:S05]  /*0b10*/  BRA `(.L_x_9) ;  /* 0x0000004400d07947 */ /* 0x002fea0003800000 */
.L_x_152:
[----:B------:R-:W-:-:S08]  /*0b20*/  NOP ;  /* 0x0000000000007918 */ /* 0x000fd00000000000 */
[----:B------:R-:W1:-:S00]  /*0b30*/  USETMAXREG.DEALLOC.CTAPOOL 0x30 ;  /* 0x00000030000079c8 */ /* 0x000e4000080e0500 */
[----:B-1----:R-:W-:Y:S05]  /*0b40*/  BRA `(.L_x_9) ;  /* 0x0000004400c47947 */ /* 0x002fea0003800000 */
.L_x_151:
[----:B------:R-:W-:-:S08]  /*0b50*/  NOP ;  /* 0x0000000000007918 */ /* 0x000fd00000000000 */
[----:B------:R-:W1:-:S00]  /*0b60*/  USETMAXREG.DEALLOC.CTAPOOL 0x30 ;  /* 0x00000030000079c8 */ /* 0x000e4000080e0500 */
[----:B-1----:R-:W-:Y:S05]  /*0b70*/  BRA `(.L_x_9) ;  /* 0x0000004400b87947 */ /* 0x002fea0003800000 */
.L_x_8:
[----:B------:R-:W-:-:S05]  /*0b80*/  IMAD.MOV.U32 R4, RZ, RZ, -0x7 ;  /* 0xfffffff9ff047424 */ /* 0x000fca00078e00ff */
[----:B------:R-:W-:-:S05]  /*0b90*/  VIADDMNMX.U32 R4, R0, R4, 0x8, PT ;  /* 0x0000000800047446 */ /* 0x000fca0003800004 */
[----:B------:R-:W-:-:S06]  /*0ba0*/  IMAD.SHL.U32 R4, R4, 0x4, RZ ;  /* 0x0000000404047824 */ /* 0x000fcc00078e00ff */
[----:B------:R-:W1:Y:S02]  /*0bb0*/  LDC R4, c[0x2][R4+0x10] ;  /* 0x0080040004047b82 */ /* 0x000e640000000800 */
[----:B-1----:R-:W-:-:S04]  /*0bc0*/  SHF.R.S32.HI R5, RZ, 0x1f, R4 ;  /* 0x0000001fff057819 */ /* 0x002fc80000011404 */
.L_x_155:
[----:B------:R-:W-:Y:S05]  /*0bd0*/  BRX R4 -0xbe0                                                                                                                                                                                                      (*"BRANCH_TARGETS .L_x_156,.L_x_157,.L_x_163"*) ;  /* 0xfffffff404087949 */ /* 0x000fea000383ffff */
.L_x_157:
[----:B------:R-:W-:-:S13]  /*0be0*/  ISETP.NE.AND P0, PT, R0, 0xf, PT ;  /* 0x0000000f0000780c */ /* 0x000fda0003f05270 */
[----:B------:R-:W-:Y:S05]  /*0bf0*/  @P0 BRA `(.L_x_10) ;  /* 0x0000002400a80947 */ /* 0x000fea0003800000 */
[----:B------:R-:W-:-:S08]  /*0c00*/  NOP ;  /* 0x0000000000007918 */ /* 0x000fd00000000000 */
[----:B------:R-:W1:-:S00]  /*0c10*/  USETMAXREG.DEALLOC.CTAPOOL 0x30 ;  /* 0x00000030000079c8 */ /* 0x000e4000080e0500 */
[----:B-1----:R-:W-:Y:S05]  /*0c20*/  BRA `(.L_x_9) ;  /* 0x00000044008c7947 */ /* 0x002fea0003800000 */
.L_x_156:
[----:B------:R-:W-:-:S08]  /*0c30*/  NOP ;  /* 0x0000000000007918 */ /* 0x000fd00000000000 */
[----:B------:R-:W1:-:S00]  /*0c40*/  USETMAXREG.DEALLOC.CTAPOOL 0x30 ;  /* 0x00000030000079c8 */ /* 0x000e4000080e0500 */
[----:B-1----:R-:W-:Y:S05]  /*0c50*/  BRA `(.L_x_9) ;  /* 0x0000004400807947 */ /* 0x002fea0003800000 */
.L_x_163:
[----:B------:R-:W-:-:S08]  /*0c60*/  NOP ;  /* 0x0000000000007918 */ /* 0x000fd00000000000 */
[----:B------:R-:W1:-:S00]  /*0c70*/  USETMAXREG.DEALLOC.CTAPOOL 0x30 ;  /* 0x00000030000079c8 */ /* 0x000e4000080e0500 */
[----:B------:R-:W2:Y:S01]  /*0c80*/  LDCU UR4, c[0x0][0x610] ;  /* 0x0000c200ff0477ac */ /* 0x000ea20008000800 */
[----:B-1----:R-:W-:Y:S01]  /*0c90*/  R2UR UR12, R2 ;  /* 0x00000000020c72ca */ /* 0x002fe200000e0000 */
[----:B------:R-:W-:Y:S02]  /*0ca0*/  HFMA2 R24, -RZ, RZ, 0, 5.9604644775390625e-08 ;  /* 0x00000001ff187431 */ /* 0x000fe400000001ff */
[----:B------:R-:W-:Y:S01]  /*0cb0*/  IMAD.MOV.U32 R5, RZ, RZ, 0x1 ;  /* 0x00000001ff057424 */ /* 0x000fe200078e00ff */
[----:B------:R-:W1:Y:S01]  /*0cc0*/  LDCU.U8 UR9, c[0x0][0x614] ;  /* 0x0000c280ff0977ac */ /* 0x000e620008000000 */
[----:B------:R-:W3:Y:S01]  /*0cd0*/  LDCU.U8 UR6, c[0x0][0x615] ;  /* 0x0000c2a0ff0677ac */ /* 0x000ee20008000000 */
[----:B------:R-:W4:Y:S01]  /*0ce0*/  LDCU UR7, c[0x0][0x38c] ;  /* 0x00007180ff0777ac */ /* 0x000f220008000800 */
[----:B------:R-:W5:Y:S06]  /*0cf0*/  LDCU UR8, c[0x0][0x61c] ;  /* 0x0000c380ff0877ac */ /* 0x000f6c0008000800 */
[----:B--2---:R-:W-:Y:S01]  /*0d00*/  UIMAD.WIDE.U32 UR4, UR12, UR4, URZ ;  /* 0x000000040c0472a5 */ /* 0x004fe2000f8e00ff */
[----:B------:R-:W2:Y:S03]  /*0d10*/  LDCU UR11, c[0x0][0x624] ;  /* 0x0000c480ff0b77ac */ /* 0x000ea60008000800 */
[----:B------:R-:W-:Y:S01]  /*0d20*/  UIADD3 UR4, UPT, UPT, UR12, -UR5, URZ ;  /* 0x800000050c047290 */ /* 0x000fe2000fffe0ff */
[----:B------:R-:W2:Y:S03]  /*0d30*/  LDCU.U8 UR13, c[0x0][0x620] ;  /* 0x0000c400ff0d77ac */ /* 0x000ea60008000000 */
[----:B-1----:R-:W-:-:S02]  /*0d40*/  USHF.R.U32.HI UR4, URZ, UR9, UR4 ;  /* 0x00000009ff047299 */ /* 0x002fc40008011604 */
[----:B----4-:R-:W-:Y:S02]  /*0d50*/  UIADD3 UR10, UPT, UPT, UR7, -0x1, URZ ;  /* 0xffffffff070a7890 */ /* 0x010fe4000fffe0ff */
[----:B------:R-:W-:Y:S02]  /*0d60*/  UIADD3 UR4, UPT, UPT, UR5, UR4, URZ ;  /* 0x0000000405047290 */ /* 0x000fe4000fffe0ff */
[----:B------:R-:W-:Y:S02]  /*0d70*/  UISETP.GT.AND UP1, UPT, UR7, URZ, UPT ;  /* 0x000000ff0700728c */ /* 0x000fe4000bf24270 */
[----:B---3--:R-:W-:Y:S02]  /*0d80*/  USHF.R.U32.HI UR9, URZ, UR6, UR4 ;  /* 0x00000006ff097299 */ /* 0x008fe40008011604 */
[----:B------:R-:W-:Y:S02]  /*0d90*/  UIADD3 UR6, UPT, UPT, -UR7, URZ, URZ ;  /* 0x000000ff07067290 */ /* 0x000fe4000fffe1ff */
[----:B-----5:R-:W-:-:S02]  /*0da0*/  UIMAD.WIDE.U32 UR4, UR9, UR8, URZ ;  /* 0x00000008090472a5 */ /* 0x020fc4000f8e00ff */
[----:B------:R-:W-:Y:S02]  /*0db0*/  USHF.R.S32.HI UR6, URZ, 0x1f, UR6 ;  /* 0x0000001fff067899 */ /* 0x000fe40008011406 */
[----:B------:R-:W-:Y:S02]  /*0dc0*/  USHF.R.S32.HI UR8, URZ, 0x1f, UR10 ;  /* 0x0000001fff087899 */ /* 0x000fe4000801140a */
[----:B------:R-:W-:Y:S02]  /*0dd0*/  ULEA.HI UR7, UR6, -UR7, URZ, 0x7 ;  /* 0x8000000706077291 */ /* 0x000fe4000f8f38ff */
[----:B------:R-:W-:Y:S01]  /*0de0*/  ULEA.HI UR8, UR8, UR10, URZ, 0x7 ;  /* 0x0000000a08087291 */ /* 0x000fe2000f8f38ff */
[----:B------:R-:W-:Y:S01]  /*0df0*/  UMOV UR6, UR5 ;  /* 0x0000000500067c82 */ /* 0x000fe20008000000 */
[----:B------:R-:W-:Y:S02]  /*0e00*/  USHF.R.S32.HI UR4, URZ, 0x7, UR7 ;  /* 0x00000007ff047899 */ /* 0x000fe40008011407 */
[----:B------:R-:W-:-:S02]  /*0e10*/  UIADD3 UR5, UPT, UPT, UR9, -UR6, URZ ;  /* 0x8000000609057290 */ /* 0x000fc4000fffe0ff */
[----:B--2---:R-:W-:Y:S02]  /*0e20*/  UISETP.GE.AND UP0, UPT, UR12, UR11, UPT ;  /* 0x0000000b0c00728c */ /* 0x004fe4000bf06270 */
[----:B------:R-:W-:Y:S02]  /*0e30*/  USHF.R.U32.HI UR7, URZ, UR13, UR5 ;  /* 0x0000000dff077299 */ /* 0x000fe40008011605 */
[----:B------:R-:W-:Y:S02]  /*0e40*/  ULEA.HI.SX32 UR8, UR8, 0x1, 0x19 ;  /* 0x0000000108087891 */ /* 0x000fe4000f8fcaff */
[----:B------:R-:W-:Y:S02]  /*0e50*/  UIADD3 UR5, UPT, UPT, -UR4, URZ, URZ ;  /* 0x000000ff04057290 */ /* 0x000fe4000fffe1ff */
[----:B------:R-:W-:Y:S01]  /*0e60*/  UIADD3 UR7, UPT, UPT, UR6, UR7, URZ ;  /* 0x0000000706077290 */ /* 0x000fe2000fffe0ff */
[----:B------:R-:W-:-:S04]  /*0e70*/  UMOV UR4, URZ ;  /* 0x000000ff00047c82 */ /* 0x000fc80008000000 */
[----:B------:R-:W-:Y:S02]  /*0e80*/  @!UP1 UMOV UR8, UR5 ;  /* 0x0000000500089c82 */ /* 0x000fe40008000000 */
[----:B------:R-:W-:Y:S01]  /*0e90*/  IMAD.U32 R21, RZ, RZ, UR8 ;  /* 0x00000008ff157e24 */ /* 0x000fe2000f8e00ff */
[----:B------:R-:W-:Y:S06]  /*0ea0*/  BRA.U UP0, `(.L_x_11) ;  /* 0x0000001d00847547 */ /* 0x000fec000b800000 */
[----:B------:R-:W1:Y:S01]  /*0eb0*/  LDCU.U8 UR10, c[0x0][0x621] ;  /* 0x0000c420ff0a77ac */ /* 0x000e620008000000 */
[----:B------:R-:W-:Y:S01]  /*0ec0*/  R2UR UR13, R21 ;  /* 0x00000000150d72ca */ /* 0x000fe200000e0000 */
[----:B------:R-:W-:Y:S01]  /*0ed0*/  IMAD.MOV.U32 R24, RZ, RZ, 0x1 ;  /* 0x00000001ff187424 */ /* 0x000fe200078e00ff */
[----:B------:R-:W-:Y:S01]  /*0ee0*/  R2UR UR8, R2 ;  /* 0x00000000020872ca */ /* 0x000fe200000e0000 */
[----:B------:R-:W2:Y:S01]  /*0ef0*/  LDCU UR5, c[0x0][0x60c] ;  /* 0x0000c180ff0577ac */ /* 0x000ea20008000800 */
[----:B------:R-:W-:Y:S01]  /*0f00*/  R2UR UR11, R7 ;  /* 0x00000000070b72ca */ /* 0x000fe200000e0000 */
[----:B------:R-:W-:Y:S01]  /*0f10*/  IMAD.MOV.U32 R5, RZ, RZ, 0x1 ;  /* 0x00000001ff057424 */ /* 0x000fe200078e00ff */
[----:B------:R-:W3:Y:S01]  /*0f20*/  LDCU UR6, c[0x0][0x618] ;  /* 0x0000c300ff0677ac */ /* 0x000ee20008000800 */
[----:B------:R-:W-:Y:S01]  /*0f30*/  UMOV UR4, 0x400 ;  /* 0x0000040000047882 */ /* 0x000fe20000000000 */
[----:B------:R-:W-:-:S05]  /*0f40*/  UIADD3 UR20, UPT, UPT, -UR9, URZ, URZ ;  /* 0x000000ff09147290 */ /* 0x000fca000fffe1ff */
[----:B------:R-:W-:Y:S02]  /*0f50*/  UIADD3 UR12, UPT, UPT, UR13, -0x1, URZ ;  /* 0xffffffff0d0c7890 */ /* 0x000fe4000fffe0ff */
[----:B------:R-:W-:Y:S02]  /*0f60*/  ULEA UR14, UR14, UR4, 0x18 ;  /* 0x000000040e0e7291 */ /* 0x000fe4000f8ec0ff */
[----:B-1----:R-:W-:Y:S02]  /*0f70*/  USHF.R.U32.HI UR7, URZ, UR10, UR7 ;  /* 0x0000000aff077299 */ /* 0x002fe40008011607 */
[----:B------:R-:W-:Y:S01]  /*0f80*/  UIADD3 UR13, UPT, UPT, UR13, 0x1fffffe, URZ ;  /* 0x01fffffe0d0d7890 */ /* 0x000fe2000fffe0ff */
[----:B------:R-:W-:Y:S01]  /*0f90*/  IMAD.U32 R20, RZ, RZ, UR12 ;  /* 0x0000000cff147e24 */ /* 0x000fe2000f8e00ff */
[----:B------:R-:W-:Y:S02]  /*0fa0*/  UIADD3 UR4, UPT, UPT, -UR7, URZ, URZ ;  /* 0x000000ff07047290 */ /* 0x000fe4000fffe1ff */
[----:B------:R-:W-:Y:S01]  /*0fb0*/  MOV R18, UR7 ;  /* 0x0000000700127c02 */ /* 0x000fe20008000f00 */
[----:B------:R-:W-:Y:S01]  /*0fc0*/  USHF.L.U32 UR7, UR12, 0x7, URZ ;  /* 0x000000070c077899 */ /* 0x000fe200080006ff */
[----:B------:R-:W-:Y:S01]  /*0fd0*/  IMAD.U32 R15, RZ, RZ, UR13 ;  /* 0x0000000dff0f7e24 */ /* 0x000fe2000f8e00ff */
[----:B--2---:R-:W-:-:S02]  /*0fe0*/  UIMAD UR20, UR20, UR5, UR8 ;  /* 0x00000005141472a4 */ /* 0x004fc4000f8e0208 */
[----:B------:R-:W-:Y:S02]  /*0ff0*/  ULOP3.LUT UR5, UR14, 0xfefffc00, URZ, 0xc0, !UPT ;  /* 0xfefffc000e057892 */ /* 0x000fe4000f8ec0ff */
[----:B------:R-:W-:Y:S01]  /*1000*/  MOV R19, UR7 ;  /* 0x0000000700137c02 */ /* 0x000fe20008000f00 */
[----:B------:R-:W-:Y:S02]  /*1010*/  ULEA UR7, UR11, UR7, 0x6 ;  /* 0x000000070b077291 */ /* 0x000fe4000f8e30ff */
[----:B------:R-:W-:Y:S01]  /*1020*/  UIMAD UR10, UR11, 0x28, URZ ;  /* 0x000000280b0a78a4 */ /* 0x000fe2000f8e02ff */
[----:B------:R-:W-:Y:S01]  /*1030*/  MOV R16, UR5 ;  /* 0x0000000500107c02 */ /* 0x000fe20008000f00 */
[----:B---3--:R-:W-:Y:S01]  /*1040*/  UIMAD UR4, UR4, UR6, UR9 ;  /* 0x00000006040472a4 */ /* 0x008fe2000f8e0209 */
[----:B------:R-:W-:Y:S01]  /*1050*/  UMOV UR5, UR8 ;  /* 0x0000000800057c82 */ /* 0x000fe20008000000 */
[----:B------:R-:W-:Y:S01]  /*1060*/  IMAD.U32 R17, RZ, RZ, UR7 ;  /* 0x00000007ff117e24 */ /* 0x000fe2000f8e00ff */
[----:B------:R-:W-:Y:S01]  /*1070*/  MOV R13, UR5 ;  /* 0x00000005000d7c02 */ /* 0x000fe20008000f00 */
[----:B------:R-:W-:Y:S01]  /*1080*/  IMAD.U32 R22, RZ, RZ, UR10 ;  /* 0x0000000aff167e24 */ /* 0x000fe2000f8e00ff */
[----:B------:R-:W-:Y:S01]  /*1090*/  UIADD3 UR34, UPT, UPT, UR10, 0x8, URZ ;  /* 0x000000080a227890 */ /* 0x000fe2000fffe0ff */
[----:B------:R-:W-:Y:S01]  /*10a0*/  MOV R14, UR4 ;  /* 0x00000004000e7c02 */ /* 0x000fe20008000f00 */
[----:B------:R-:W-:-:S02]  /*10b0*/  UIADD3 UR26, UPT, UPT, UR10, 0x10, URZ ;  /* 0x000000100a1a7890 */ /* 0x000fc4000fffe0ff */
[----:B------:R-:W-:Y:S02]  /*10c0*/  UIADD3 UR18, UPT, UPT, UR10, 0x18, URZ ;  /* 0x000000180a127890 */ /* 0x000fe4000fffe0ff */
[----:B------:R-:W-:Y:S02]  /*10d0*/  UIADD3 UR10, UPT, UPT, UR10, 0x20, URZ ;  /* 0x000000200a0a7890 */ /* 0x000fe4000fffe0ff */
[----:B------:R-:W-:Y:S01]  /*10e0*/  UISETP.NE.AND UP1, UPT, UR11, URZ, UPT ;  /* 0x000000ff0b00728c */ /* 0x000fe2000bf25270 */
[----:B------:R-:W-:-:S10]  /*10f0*/  UMOV UR4, URZ ;  /* 0x000000ff00047c82 */ /* 0x000fd40008000000 */
.L_x_24:
[----:B------:R-:W-:Y:S01]  /*1100*/  ULEA UR5, UR4, UR14, 0x3 ;  /* 0x0000000e04057291 */ /* 0x000fe2000f8e18ff */
[----:B------:R-:W-:Y:S01]  /*1110*/  IMAD.U32 R10, R24, -0x80000000, RZ ;  /* 0x80000000180a7824 */ /* 0x000fe200078e00ff */
[----:B------:R-:W1:Y:S01]  /*1120*/  LDCU.64 UR24, c[0x0][0x348] ;  /* 0x00006900ff1877ac */ /* 0x000e620008000a00 */
[----:B------:R-:W-:Y:S02]  /*1130*/  R2UR UR23, R17 ;  /* 0x00000000111772ca */ /* 0x000fe400000e0000 */
[----:B------:R-:W-:Y:S01]  /*1140*/  R2UR UR22, R14 ;  /* 0x000000000e1672ca */ /* 0x000fe200000e0000 */
[----:B------:R-:W-:Y:S01]  /*1150*/  UIMAD UR6, UR4, 0x2800, UR14 ;  /* 0x00002800040678a4 */ /* 0x000fe2000f8e020e */
[----:B------:R-:W-:Y:S01]  /*1160*/  R2UR UR21, R18 ;  /* 0x00000000121572ca */ /* 0x000fe200000e0000 */
[----:B------:R-:W-:Y:S01]  /*1170*/  UIADD3 UR7, UPT, UPT, UR5, 0x10, URZ ;  /* 0x0000001005077890 */ /* 0x000fe2000fffe0ff */
[----:B------:R-:W2:Y:S01]  /*1180*/  SYNCS.PHASECHK.TRANS64.TRYWAIT P0, [UR5+0xa0], R10 ;  /* 0x0000a00aff0075a7 */ /* 0x000ea20008001105 */
[----:B------:R-:W-:-:S02]  /*1190*/  UIADD3 UR6, UPT, UPT, UR6, 0xa800, URZ ;  /* 0x0000a80006067890 */ /* 0x000fc4000fffe0ff */
[----:B------:R-:W-:Y:S02]  /*11a0*/  UIMAD UR56, UR4, 0x2800, UR14 ;  /* 0x00002800043878a4 */ /* 0x000fe4000f8e020e */
[----:B------:R-:W-:Y:S02]  /*11b0*/  UIMAD UR40, UR4, 0x2800, UR14 ;  /* 0x00002800042878a4 */ /* 0x000fe4000f8e020e */
[----:B------:R-:W-:Y:S01]  /*11c0*/  IMAD.U32 R9, RZ, RZ, UR6 ;  /* 0x00000006ff097e24 */ /* 0x000fe2000f8e00ff */
[----:B------:R-:W-:Y:S02]  /*11d0*/  ULOP3.LUT UR6, UR7, 0xfefffff8, URZ, 0xc0, !UPT ;  /* 0xfefffff807067892 */ /* 0x000fe4000f8ec0ff */
[----:B------:R-:W-:Y:S02]  /*11e0*/  UPLOP3.LUT UP6, UPT, UPT, UPT, UP1, 0x80, 0x8 ;  /* 0x000000000008789c */ /* 0x000fe40003fcf010 */
[----:B-1----:R-:W-:Y:S02]  /*11f0*/  UIADD3 UR9, UP5, UPT, UR24, 0x100, URZ ;  /* 0x0000010018097890 */ /* 0x002fe4000ffbe0ff */
[----:B------:R-:W-:Y:S01]  /*1200*/  UIADD3 UR12, UP4, UPT, UR24, 0x100, URZ ;  /* 0x00000100180c7890 */ /* 0x000fe2000ff9e0ff */
[----:B------:R-:W-:Y:S01]  /*1210*/  IMAD.U32 R8, RZ, RZ, UR6 ;  /* 0x00000006ff087e24 */ /* 0x000fe2000f8e00ff */
[----:B------:R-:W-:-:S02]  /*1220*/  UIADD3 UR15, UP3, UPT, UR24, 0x100, URZ ;  /* 0x00000100180f7890 */ /* 0x000fc4000ff7e0ff */
[----:B------:R-:W-:Y:S02]  /*1230*/  UIMAD UR48, UR4, 0x2800, UR14 ;  /* 0x00002800043078a4 */ /* 0x000fe4000f8e020e */
[----:B------:R-:W-:Y:S02]  /*1240*/  UIADD3 UR17, UP2, UPT, UR24, 0x100, URZ ;  /* 0x0000010018117890 */ /* 0x000fe4000ff5e0ff */
[----:B------:R-:W-:Y:S02]  /*1250*/  UIMAD UR16, UR4, 0x2800, UR14 ;  /* 0x00002800041078a4 */ /* 0x000fe4000f8e020e */
[----:B------:R-:W-:Y:S01]  /*1260*/  UIADD3 UR19, UP0, UPT, UR24, 0x100, URZ ;  /* 0x0000010018137890 */ /* 0x000fe2000ff1e0ff */
[----:B------:R-:W-:Y:S01]  /*1270*/  UMOV UR58, 0x10 ;  /* 0x00000010003a7882 */ /* 0x000fe20000000000 */
[----:B------:R-:W-:Y:S01]  /*1280*/  UMOV UR59, UR23 ;  /* 0x00000017003b7c82 */ /* 0x000fe20008000000 */
[----:B------:R-:W-:Y:S01]  /*1290*/  UMOV UR60, UR22 ;  /* 0x00000016003c7c82 */ /* 0x000fe20008000000 */
[----:B------:R-:W-:-:S02]  /*12a0*/  UIADD3.X UR8, UPT, UPT, URZ, UR25, URZ, UP5, !UPT ;  /* 0x00000019ff087290 */ /* 0x000fc4000affe4ff */
[----:B------:R-:W-:Y:S02]  /*12b0*/  UIADD3.X UR11, UPT, UPT, URZ, UR25, URZ, UP4, !UPT ;  /* 0x00000019ff0b7290 */ /* 0x000fe4000a7fe4ff */
[----:B------:R-:W-:Y:S02]  /*12c0*/  UIADD3.X UR13, UPT, UPT, URZ, UR25, URZ, UP3, !UPT ;  /* 0x00000019ff0d7290 */ /* 0x000fe40009ffe4ff */
[----:B------:R-:W-:Y:S02]  /*12d0*/  UIADD3 UR56, UPT, UPT, UR56, 0xb000, URZ ;  /* 0x0000b00038387890 */ /* 0x000fe4000fffe0ff */
[----:B------:R-:W-:Y:S01]  /*12e0*/  UIADD3 UR40, UPT, UPT, UR40, 0xb800, URZ ;  /* 0x0000b80028287890 */ /* 0x000fe2000fffe0ff */
[----:B------:R-:W-:Y:S01]  /*12f0*/  UMOV UR61, UR21 ;  /* 0x00000015003d7c82 */ /* 0x000fe20008000000 */
[----:B------:R-:W-:Y:S01]  /*1300*/  UMOV UR42, 0x20 ;  /* 0x00000020002a7882 */ /* 0x000fe20000000000 */
[----:B------:R-:W-:Y:S01]  /*1310*/  UMOV UR43, UR23 ;  /* 0x00000017002b7c82 */ /* 0x000fe20008000000 */
[----:B------:R-:W-:Y:S01]  /*1320*/  UMOV UR44, UR22 ;  /* 0x00000016002c7c82 */ /* 0x000fe20008000000 */
[----:B------:R-:W-:Y:S01]  /*1330*/  UMOV UR45, UR21 ;  /* 0x00000015002d7c82 */ /* 0x000fe20008000000 */
[----:B------:R-:W-:Y:S01]  /*1340*/  UMOV UR50, 0x30 ;  /* 0x0000003000327882 */ /* 0x000fe20000000000 */
[----:B--2---:R-:W-:Y:S05]  /*1350*/  @!P0 BRA `(.L_x_12) ;  /* 0x000000a800388947 */ /* 0x004fea0003800000 */
.L_x_93:
[----:B------:R-:W-:Y:S01]  /*1360*/  R2UR UR51, R17 ;  /* 0x00000000113372ca */ /* 0x000fe200000e0000 */
[----:B------:R-:W-:Y:S01]  /*1370*/  ULOP3.LUT UR9, UR9, UR8, URZ, 0x3c, !UPT ;  /* 0x0000000809097292 */ /* 0x000fe2000f8e3cff */
[----:B------:R-:W-:Y:S01]  /*1380*/  R2UR UR52, R14 ;  /* 0x000000000e3472ca */ /* 0x000fe200000e0000 */
[----:B------:R-:W-:Y:S01]  /*1390*/  UIADD3 UR48, UPT, UPT, UR48, 0xc000, URZ ;  /* 0x0000c00030307890 */ /* 0x000fe2000fffe0ff */
[----:B------:R-:W-:Y:S01]  /*13a0*/  R2UR UR53, R18 ;  /* 0x00000000123572ca */ /* 0x000fe200000e0000 */
[----:B------:R-:W-:Y:S01]  /*13b0*/  ULOP3.LUT UR8, UR9, UR8, URZ, 0x3c, !UPT ;  /* 0x0000000809087292 */ /* 0x000fe2000f8e3cff */
[----:B------:R-:W-:Y:S01]  /*13c0*/  R2UR UR57, R8 ;  /* 0x00000000083972ca */ /* 0x000fe200000e0000 */
[----:B------:R-:W-:Y:S01]  /*13d0*/  UMOV UR6, UR12 ;  /* 0x0000000c00067c82 */ /* 0x000fe20008000000 */
[----:B------:R-:W-:Y:S01]  /*13e0*/  UMOV UR7, UR11 ;  /* 0x0000000b00077c82 */ /* 0x000fe20008000000 */
[----:B------:R-:W-:Y:S01]  /*13f0*/  ULOP3.LUT UR9, UR9, UR8, URZ, 0x3c, !UPT ;  /* 0x0000000809097292 */ /* 0x000fe2000f8e3cff */
[----:B------:R-:W-:Y:S11]  /*1400*/  BRA.U UP6, `(.L_x_13) ;  /* 0x00000001060c7547 */ /* 0x000ff6000b800000 */
[----:B------:R-:W-:-:S13]  /*1410*/  ELECT P0, URZ, PT ;  /* 0x0000000000ff782f */ /* 0x000fda0003800000 */
[----:B-1----:R-:W-:-:S04]  /*1420*/  @P0 MOV R4, 0x5000 ;  /* 0x0000500000040802 */ /* 0x002fc80000000f00 */
[----:B------:R2:W-:Y:S03]  /*1430*/  @P0 SYNCS.ARRIVE.TRANS64 RZ, [UR5+0x10], R4 ;  /* 0x00001004ffff09a7 */ /* 0x0005e60008000005 */
.L_x_13:
[----:B------:R-:W3:Y:S01]  /*1440*/  LDCU.64 UR24, c[0x0][0x348] ;  /* 0x00006900ff1877ac */ /* 0x000ee20008000a00 */
[----:B------:R-:W-:Y:S01]  /*1450*/  R2UR UR64, R9 ;  /* 0x00000000094072ca */ /* 0x000fe200000e0000 */
[----:B------:R-:W-:Y:S01]  /*1460*/  IMAD.U32 R26, R5, -0x80000000, RZ ;  /* 0x80000000051a7824 */ /* 0x000fe200078e00ff */
[----:B------:R-:W-:Y:S01]  /*1470*/  R2UR UR65, R8 ;  /* 0x00000000084172ca */ /* 0x000fe200000e0000 */
[----:B------:R-:W-:Y:S01]  /*1480*/  UMOV UR66, URZ ;  /* 0x000000ff00427c82 */ /* 0x000fe20008000000 */
[----:B------:R-:W-:Y:S01]  /*1490*/  R2UR UR67, R17 ;  /* 0x00000000114372ca */ /* 0x000fe200000e0000 */
[----:B------:R-:W-:Y:S01]  /*14a0*/  UIADD3 UR4, UPT, UPT, UR4, 0x1, URZ ;  /* 0x0000000104047890 */ /* 0x000fe2000fffe0ff */
[----:B------:R-:W-:Y:S02]  /*14b0*/  R2UR UR68, R14 ;  /* 0x000000000e4472ca */ /* 0x000fe400000e0000 */
[----:B------:R-:W-:Y:S02]  /*14c0*/  R2UR UR69, R18 ;  /* 0x00000000124572ca */ /* 0x000fe400000e0000 */
[----:B------:R-:W-:-:S02]  /*14d0*/  R2UR UR5, R7 ;  /* 0x00000000070572ca */ /* 0x000fc400000e0000 */
[----:B------:R-:W-:-:S03]  /*14e0*/  R2UR UR22, R16 ;  /* 0x00000000101672ca */ /* 0x000fc600000e0000 */
[----:B------:R-:W-:Y:S02]  /*14f0*/  UMOV UR11, UR65 ;  /* 0x00000041000b7c82 */ /* 0x000fe40008000000 */
[----:B------:R-:W-:Y:S01]  /*1500*/  UMOV UR41, UR11 ;  /* 0x0000000b00297c82 */ /* 0x000fe20008000000 */
[----:B------:R-:W-:Y:S01]  /*1510*/  UMOV UR49, UR11 ;  /* 0x0000000b00317c82 */ /* 0x000fe20008000000 */
[----:B------:R-:W-:Y:S01]  /*1520*/  UMOV UR12, UR67 ;  /* 0x00000043000c7c82 */ /* 0x000fe20008000000 */
[----:B------:R-:W-:Y:S01]  /*1530*/  UMOV UR21, UR68 ;  /* 0x0000004400157c82 */ /* 0x000fe20008000000 */
[----:B------:R4:W-:Y:S01]  /*1540*/  UTMALDG.4D.2CTA [UR64], [UR8], desc[URZ] ;  /* 0x0000ff40080075b4 */ /* 0x0009e20008219000 */
[----:B------:R-:W-:Y:S01]  /*1550*/  UMOV UR23, UR69 ;  /* 0x0000004500177c82 */ /* 0x000fe20008000000 */
[----:B------:R-:W-:Y:S01]  /*1560*/  ULEA UR5, UR20, UR5, 0x1 ;  /* 0x0000000514057291 */ /* 0x000fe2000f8e08ff */
[----:B------:R-:W-:Y:S01]  /*1570*/  IMAD.U32 R9, RZ, RZ, UR21 ;  /* 0x00000015ff097e24 */ /* 0x000fe2000f8e00ff */
[----:B---3--:R-:W-:Y:S01]  /*1580*/  UIADD3 UR11, UP4, UPT, UR24, 0x80, URZ ;  /* 0x00000080180b7890 */ /* 0x008fe2000ff9e0ff */
[----:B------:R-:W-:Y:S01]  /*1590*/  IMAD.U32 R8, RZ, RZ, UR23 ;  /* 0x00000017ff087e24 */ /* 0x000fe2000f8e00ff */
[----:B------:R-:W-:Y:S01]  /*15a0*/  USHF.L.U32 UR5, UR5, 0x7, URZ ;  /* 0x0000000705057899 */ /* 0x000fe200080006ff */
[----:B------:R3:W-:Y:S05]  /*15b0*/  UTMALDG.4D.2CTA [UR56], [UR6], desc[URZ] ;  /* 0x0000ff38060075b4 */ /* 0x0007ea0008219000 */
[----:B------:R-:W-:Y:S01]  /*15c0*/  IMAD.U32 R10, RZ, RZ, UR5 ;  /* 0x00000005ff0a7e24 */ /* 0x000fe2000f8e00ff */
[----:B----4-:R-:W-:Y:S01]  /*15d0*/  UMOV UR8, UR15 ;  /* 0x0000000f00087c82 */ /* 0x010fe20008000000 */
[----:B------:R-:W-:Y:S01]  /*15e0*/  UMOV UR9, UR13 ;  /* 0x0000000d00097c82 */ /* 0x000fe20008000000 */
[----:B------:R-:W-:Y:S01]  /*15f0*/  UIADD3 UR13, UP3, UPT, UR24, 0x80, URZ ;  /* 0x00000080180d7890 */ /* 0x000fe2000ff7e0ff */
[----:B------:R4:W-:Y:S01]  /*1600*/  UTMALDG.4D.2CTA [UR40], [UR8], desc[URZ] ;  /* 0x0000ff28080075b4 */ /* 0x0009e20008219000 */
[----:B------:R-:W-:Y:S01]  /*1610*/  UIADD3 UR64, UPT, UPT, UR14, 0x6800, URZ ;  /* 0x000068000e407890 */ /* 0x000fe2000fffe0ff */
[----:B------:R-:W-:Y:S01]  /*1620*/  UMOV UR66, 0x10 ;  /* 0x0000001000427882 */ /* 0x000fe20000000000 */
[----:B------:R-:W-:Y:S01]  /*1630*/  UMOV UR65, UR22 ;  /* 0x0000001600417c82 */ /* 0x000fe20008000000 */
[----:B---3--:R-:W-:Y:S01]  /*1640*/  UIADD3.X UR7, UPT, UPT, URZ, UR25, URZ, UP2, !UPT ;  /* 0x00000019ff077290 */ /* 0x008fe200097fe4ff */
[----:B------:R-:W-:Y:S01]  /*1650*/  UMOV UR6, UR17 ;  /* 0x0000001100067c82 */ /* 0x000fe20008000000 */
[----:B------:R-:W-:Y:S01]  /*1660*/  UMOV UR68, UR21 ;  /* 0x0000001500447c82 */ /* 0x000fe20008000000 */
[----:B------:R-:W-:Y:S01]  /*1670*/  UMOV UR69, UR23 ;  /* 0x0000001700457c82 */ /* 0x000fe20008000000 */
[----:B------:R-:W-:Y:S01]  /*1680*/  UIADD3 UR56, UPT, UPT, UR14, 0x7800, URZ ;  /* 0x000078000e387890 */ /* 0x000fe2000fffe0ff */
[----:B------:R-:W-:Y:S01]  /*1690*/  UMOV UR58, 0x20 ;  /* 0x00000020003a7882 */ /* 0x000fe20000000000 */
[----:B------:R-:W-:-:S03]  /*16a0*/  UMOV UR57, UR22 ;  /* 0x0000001600397c82 */ /* 0x000fc60008000000 */
[----:B------:R3:W-:Y:S01]  /*16b0*/  UTMALDG.4D.2CTA [UR48], [UR6], desc[URZ] ;  /* 0x0000ff30060075b4 */ /* 0x0007e20008219000 */
[----:B------:R-:W-:Y:S01]  /*16c0*/  UMOV UR60, UR21 ;  /* 0x00000015003c7c82 */ /* 0x000fe20008000000 */
[----:B------:R-:W-:Y:S01]  /*16d0*/  UMOV UR61, UR23 ;  /* 0x00000017003d7c82 */ /* 0x000fe20008000000 */
[----:B----4-:R-:W-:Y:S01]  /*16e0*/  UIADD3 UR40, UPT, UPT, UR16, 0xc800, URZ ;  /* 0x0000c80010287890 */ /* 0x010fe2000fffe0ff */
[----:B------:R-:W-:Y:S01]  /*16f0*/  UMOV UR42, 0x40 ;  /* 0x00000040002a7882 */ /* 0x000fe20000000000 */
[----:B------:R-:W-:Y:S01]  /*1700*/  UMOV UR43, UR12 ;  /* 0x0000000c002b7c82 */ /* 0x000fe20008000000 */
[----:B------:R-:W-:Y:S01]  /*1710*/  UMOV UR44, UR21 ;  /* 0x00000015002c7c82 */ /* 0x000fe20008000000 */
[----:B------:R-:W-:Y:S01]  /*1720*/  UMOV UR45, UR23 ;  /* 0x00000017002d7c82 */ /* 0x000fe20008000000 */
[----:B------:R-:W-:Y:S02]  /*1730*/  UIADD3 UR8, UP5, UPT, UR24, 0x80, URZ ;  /* 0x0000008018087890 */ /* 0x000fe4000ffbe0ff */
[----:B------:R-:W-:-:S02]  /*1740*/  UIADD3 UR16, UP2, UPT, UR24, 0x80, URZ ;  /* 0x0000008018107890 */ /* 0x000fc4000ff5e0ff */
[----:B------:R-:W-:Y:S02]  /*1750*/  UIADD3.X UR12, UPT, UPT, URZ, UR25, URZ, UP3, !UPT ;  /* 0x00000019ff0c7290 */ /* 0x000fe40009ffe4ff */
[----:B------:R-:W-:Y:S02]  /*1760*/  UIADD3.X UR15, UPT, UPT, URZ, UR25, URZ, UP2, !UPT ;  /* 0x00000019ff0f7290 */ /* 0x000fe400097fe4ff */
[----:B---3--:R-:W-:Y:S01]  /*1770*/  UIADD3.X UR7, UPT, UPT, URZ, UR25, URZ, UP0, !UPT ;  /* 0x00000019ff077290 */ /* 0x008fe200087fe4ff */
[----:B------:R-:W-:Y:S01]  /*1780*/  UMOV UR6, UR19 ;  /* 0x0000001300067c82 */ /* 0x000fe20008000000 */
[----:B------:R-:W-:Y:S02]  /*1790*/  UIADD3 UR17, UP0, UPT, UR24, 0x80, URZ ;  /* 0x0000008018117890 */ /* 0x000fe4000ff1e0ff */
[----:B------:R-:W-:Y:S01]  /*17a0*/  UIADD3 UR48, UPT, UPT, UR14, 0x8800, URZ ;  /* 0x000088000e307890 */ /* 0x000fe2000fffe0ff */
[----:B------:R-:W-:Y:S01]  /*17b0*/  UMOV UR50, 0x30 ;  /* 0x0000003000327882 */ /* 0x000fe20000000000 */
[----:B------:R-:W-:-:S03]  /*17c0*/  UMOV UR49, UR22 ;  /* 0x0000001600317c82 */ /* 0x000fc60008000000 */
[----:B------:R3:W-:Y:S01]  /*17d0*/  UTMALDG.4D.2CTA [UR40], [UR6], desc[URZ] ;  /* 0x0000ff28060075b4 */ /* 0x0007e20008219000 */
[----:B------:R-:W4:Y:S01]  /*17e0*/  SYNCS.PHASECHK.TRANS64.TRYWAIT P0, [UR14+0x8], R26 ;  /* 0x0000081aff0075a7 */ /* 0x000f22000800110e */
[----:B------:R-:W-:Y:S01]  /*17f0*/  UMOV UR52, UR21 ;  /* 0x0000001500347c82 */ /* 0x000fe20008000000 */
[----:B---3--:R-:W-:Y:S02]  /*1800*/  UIADD3 UR6, UPT, UPT, UR14, 0x5800, URZ ;  /* 0x000058000e067890 */ /* 0x008fe4000fffe0ff */
[----:B------:R-:W-:Y:S02]  /*1810*/  UIADD3 UR40, UPT, UPT, UR14, 0x9800, URZ ;  /* 0x000098000e287890 */ /* 0x000fe4000fffe0ff */
[----:B------:R-:W-:Y:S02]  /*1820*/  UIADD3.X UR7, UPT, UPT, URZ, UR25, URZ, UP4, !UPT ;  /* 0x00000019ff077290 */ /* 0x000fe4000a7fe4ff */
[----:B-1----:R-:W-:Y:S01]  /*1830*/  IMAD.U32 R11, RZ, RZ, UR6 ;  /* 0x00000006ff0b7e24 */ /* 0x002fe2000f8e00ff */
[----:B------:R-:W-:Y:S01]  /*1840*/  UIADD3.X UR6, UPT, UPT, URZ, UR25, URZ, UP5, !UPT ;  /* 0x00000019ff067290 */ /* 0x000fe2000affe4ff */
[----:B----4-:R-:W-:Y:S11]  /*1850*/  @!P0 BRA `(.L_x_14) ;  /* 0x000000a400148947 */ /* 0x010ff60003800000 */
.L_x_95:
[----:B------:R-:W-:Y:S01]  /*1860*/  R2UR UR53, R18 ;  /* 0x00000000123572ca */ /* 0x000fe200000e0000 */
[----:B------:R-:W-:Y:S01]  /*1870*/  UMOV UR9, UR6 ;  /* 0x0000000600097c82 */ /* 0x000fe20008000000 */
[----:B------:R-:W-:Y:S01]  /*1880*/  R2UR UR67, R10 ;  /* 0x000000000a4372ca */ /* 0x000fe200000e0000 */
[----:B------:R-:W-:Y:S01]  /*1890*/  UISETP.NE.AND UP2, UPT, UR4, 0x12, UPT ;  /* 0x000000120400788c */ /* 0x000fe2000bf45270 */
[----:B------:R-:W-:Y:S01]  /*18a0*/  UMOV UR42, 0x40 ;  /* 0x00000040002a7882 */ /* 0x000fe20000000000 */
[----:B------:R-:W-:Y:S01]  /*18b0*/  UMOV UR6, UR11 ;  /* 0x0000000b00067c82 */ /* 0x000fe20008000000 */
[----:B------:R-:W-:Y:S11]  /*18c0*/  BRA.U UP6, `(.L_x_15) ;  /* 0x00000001060c7547 */ /* 0x000ff6000b800000 */
[----:B------:R-:W-:-:S13]  /*18d0*/  ELECT P0, URZ, PT ;  /* 0x0000000000ff782f */ /* 0x000fda0003800000 */
[----:B-12---:R-:W-:-:S04]  /*18e0*/  @P0 MOV R4, 0xa000 ;  /* 0x0000a00000040802 */ /* 0x006fc80000000f00 */
[----:B------:R3:W-:Y:S03]  /*18f0*/  @P0 SYNCS.ARRIVE.TRANS64 RZ, [UR14], R4 ;  /* 0x00000004ffff09a7 */ /* 0x0007e6000800000e */
.L_x_15:
[----:B------:R-:W-:Y:S01]  /*1900*/  R2UR UR24, R11 ;  /* 0x000000000b1872ca */ /* 0x000fe200000e0000 */
[----:B------:R-:W4:Y:S01]  /*1910*/  LDCU.64 UR20, c[0x0][0x348] ;  /* 0x00006900ff1477ac */ /* 0x000f220008000a00 */
[----:B------:R-:W-:Y:S02]  /*1920*/  R2UR UR25, R16 ;  /* 0x00000000101972ca */ /* 0x000fe400000e0000 */
[----:B------:R-:W-:Y:S01]  /*1930*/  R2UR UR27, R10 ;  /* 0x000000000a1b72ca */ /* 0x000fe200000e0000 */
[----:B------:R-:W-:Y:S01]  /*1940*/  USEL UR4, UR4, URZ, UP2 ;  /* 0x000000ff04047287 */ /* 0x000fe20009000000 */
[----:B------:R-:W-:Y:S02]  /*1950*/  R2UR UR28, R9 ;  /* 0x00000000091c72ca */ /* 0x000fe400000e0000 */
[----:B------:R-:W-:Y:S01]  /*1960*/  R2UR UR29, R8 ;  /* 0x00000000081d72ca */ /* 0x000fe200000e0000 */
[----:B------:R-:W-:Y:S01]  /*1970*/  ULEA UR5, UR4, UR14, 0x3 ;  /* 0x0000000e04057291 */ /* 0x000fe2000f8e18ff */
[----:B-123--:R-:W-:Y:S01]  /*1980*/  MOV.SPILL R4, UR26 ;  /* 0x0000001a00047c02 */ /* 0x00efe20009000f00 */
[----:B------:R-:W-:Y:S01]  /*1990*/  UMOV UR26, URZ ;  /* 0x000000ff001a7c82 */ /* 0x000fe20008000000 */
[----:B------:R-:W-:Y:S01]  /*19a0*/  R2UR UR39, R14 ;  /* 0x000000000e2772ca */ /* 0x000fe200000e0000 */
[----:B------:R-:W-:Y:S01]  /*19b0*/  UIMAD UR32, UR4, 0x2800, UR14 ;  /* 0x00002800042078a4 */ /* 0x000fe2000f8e020e */
[----:B------:R-:W-:Y:S01]  /*19c0*/  R2UR UR38, R18 ;  /* 0x00000000122672ca */ /* 0x000fe200000e0000 */
[----:B------:R-:W-:Y:S01]  /*19d0*/  UMOV UR22, UR25 ;  /* 0x0000001900167c82 */ /* 0x000fe20008000000 */
[----:B------:R-:W-:Y:S01]  /*19e0*/  R2UR UR11, R19 ;  /* 0x00000000130b72ca */ /* 0x000fe200000e0000 */
[----:B------:R-:W-:Y:S01]  /*19f0*/  UMOV UR19, UR27 ;  /* 0x0000001b00137c82 */ /* 0x000fe20008000000 */
[----:B------:R-:W-:Y:S01]  /*1a00*/  UMOV UR41, UR22 ;  /* 0x0000001600297c82 */ /* 0x000fe20008000000 */
[----:B------:R-:W-:Y:S01]  /*1a10*/  UMOV UR59, UR19 ;  /* 0x00000013003b7c82 */ /* 0x000fe20008000000 */
[----:B------:R-:W-:Y:S01]  /*1a20*/  UMOV UR51, UR19 ;  /* 0x0000001300337c82 */ /* 0x000fe20008000000 */
[----:B------:R1:W-:Y:S01]  /*1a30*/  UTMALDG.4D.2CTA [UR24], [UR8], desc[URZ] ;  /* 0x0000ff18080075b4 */ /* 0x0003e20008219000 */
[----:B------:R-:W-:Y:S01]  /*1a40*/  UMOV UR43, UR19 ;  /* 0x00000013002b7c82 */ /* 0x000fe20008000000 */
[----:B----4-:R-:W-:-:S02]  /*1a50*/  UIADD3 UR31, UP3, UPT, UR20, 0x180, URZ ;  /* 0x00000180141f7890 */ /* 0x010fc4000ff7e0ff */
[----:B------:R-:W-:Y:S01]  /*1a60*/  UMOV UR44, UR39 ;  /* 0x00000027002c7c82 */ /* 0x000fe20008000000 */
[----:B------:R-:W-:Y:S01]  /*1a70*/  IMAD.U32 R9, RZ, RZ, UR39 ;  /* 0x00000027ff097e24 */ /* 0x000fe2000f8e00ff */
[----:B------:R-:W-:Y:S01]  /*1a80*/  UMOV UR45, UR38 ;  /* 0x00000026002d7c82 */ /* 0x000fe20008000000 */
[----:B------:R-:W-:Y:S01]  /*1a90*/  UIADD3.X UR30, UPT, UPT, URZ, UR21, URZ, UP3, !UPT ;  /* 0x00000015ff1e7290 */ /* 0x000fe20009ffe4ff */
[----:B------:R2:W-:Y:S01]  /*1aa0*/  UTMALDG.4D.2CTA [UR64], [UR6], desc[URZ] ;  /* 0x0000ff40060075b4 */ /* 0x0005e20008219000 */
[----:B------:R-:W-:Y:S01]  /*1ab0*/  IMAD.U32 R8, RZ, RZ, UR38 ;  /* 0x00000026ff087e24 */ /* 0x000fe2000f8e00ff */
[----:B------:R-:W-:Y:S01]  /*1ac0*/  UMOV UR35, UR11 ;  /* 0x0000000b00237c82 */ /* 0x000fe20008000000 */
[----:B------:R-:W-:Y:S01]  /*1ad0*/  UMOV UR36, UR39 ;  /* 0x0000002700247c82 */ /* 0x000fe20008000000 */
[----:B------:R-:W-:Y:S01]  /*1ae0*/  UMOV UR37, UR38 ;  /* 0x0000002600257c82 */ /* 0x000fe20008000000 */
[----:B------:R-:W-:Y:S02]  /*1af0*/  UIMAD UR22, UR4, 0x2800, UR14 ;  /* 0x00002800041678a4 */ /* 0x000fe4000f8e020e */
[----:B------:R-:W-:Y:S01]  /*1b00*/  UIADD3 UR32, UPT, UPT, UR32, 0xb000, URZ ;  /* 0x0000b00020207890 */ /* 0x000fe2000fffe0ff */
[----:B------:R-:W-:Y:S01]  /*1b10*/  UMOV UR19, UR11 ;  /* 0x0000000b00137c82 */ /* 0x000fe20008000000 */
[----:B-1----:R-:W-:Y:S01]  /*1b20*/  UMOV UR8, UR13 ;  /* 0x0000000d00087c82 */ /* 0x002fe20008000000 */
[----:B------:R-:W-:Y:S01]  /*1b30*/  UMOV UR9, UR12 ;  /* 0x0000000c00097c82 */ /* 0x000fe20008000000 */
[----:B------:R-:W-:Y:S01]  /*1b40*/  R2UR.FILL UR26, R4 ;  /* 0x00000000041a72ca */ /* 0x000fe200004e0000 */
[----:B------:R1:W-:Y:S01]  /*1b50*/  UTMALDG.4D.2CTA [UR56], [UR8], desc[URZ] ;  /* 0x0000ff38080075b4 */ /* 0x0003e20008219000 */
[----:B------:R-:W-:Y:S01]  /*1b60*/  UMOV UR27, UR11 ;  /* 0x0000000b001b7c82 */ /* 0x000fe20008000000 */
[----:B------:R-:W-:Y:S01]  /*1b70*/  UMOV UR28, UR39 ;  /* 0x00000027001c7c82 */ /* 0x000fe20008000000 */
[----:B------:R-:W-:Y:S01]  /*1b80*/  UMOV UR29, UR38 ;  /* 0x00000026001d7c82 */ /* 0x000fe20008000000 */
[----:B------:R-:W-:-:S02]  /*1b90*/  UIMAD UR24, UR4, 0x2800, UR14 ;  /* 0x00002800041878a4 */ /* 0x000fc4000f8e020e */
[----:B--2---:R-:W-:Y:S02]  /*1ba0*/  USEL UR6, URZ, 0x1, UP2 ;  /* 0x00000001ff067887 */ /* 0x004fe40009000000 */
[----:B------:R-:W-:Y:S02]  /*1bb0*/  UIADD3.X UR7, UPT, UPT, URZ, UR21, URZ, UP0, !UPT ;  /* 0x00000015ff077290 */ /* 0x000fe400087fe4ff */
[----:B------:R-:W-:Y:S02]  /*1bc0*/  UIADD3 UR25, UP2, UPT, UR20, 0x180, URZ ;  /* 0x0000018014197890 */ /* 0x000fe4000ff5e0ff */
[----:B------:R-:W-:Y:S01]  /*1bd0*/  LOP3.LUT R24, R24, UR6, RZ, 0x3c, !PT ;  /* 0x0000000618187c12 */ /* 0x000fe2000f8e3cff */
[----:B------:R-:W-:Y:S01]  /*1be0*/  UMOV UR6, UR17 ;  /* 0x0000001100067c82 */ /* 0x000fe20008000000 */
[----:B------:R-:W-:Y:S02]  /*1bf0*/  UIADD3 UR17, UP4, UPT, UR20, 0x180, URZ ;  /* 0x0000018014117890 */ /* 0x000fe4000ff9e0ff */
[----:B------:R-:W-:Y:S01]  /*1c00*/  UIADD3.X UR23, UPT, UPT, URZ, UR21, URZ, UP2, !UPT ;  /* 0x00000015ff177290 */ /* 0x000fe200097fe4ff */
[----:B------:R-:W-:Y:S01]  /*1c10*/  IMAD.U32 R26, R24, -0x80000000, RZ ;  /* 0x80000000181a7824 */ /* 0x000fe200078e00ff */
[----:B------:R-:W-:Y:S01]  /*1c20*/  UMOV UR12, UR39 ;  /* 0x00000027000c7c82 */ /* 0x000fe20008000000 */
[----:B------:R-:W-:Y:S01]  /*1c30*/  UMOV UR13, UR38 ;  /* 0x00000026000d7c82 */ /* 0x000fe20008000000 */
[----:B-1----:R-:W-:Y:S01]  /*1c40*/  UMOV UR8, UR16 ;  /* 0x0000001000087c82 */ /* 0x002fe20008000000 */
[----:B------:R-:W-:Y:S01]  /*1c50*/  UMOV UR9, UR15 ;  /* 0x0000000f00097c82 */ /* 0x000fe20008000000 */
[----:B------:R-:W-:Y:S01]  /*1c60*/  UIADD3.X UR15, UPT, UPT, URZ, UR21, URZ, UP4, !UPT ;  /* 0x00000015ff0f7290 */ /* 0x000fe2000a7fe4ff */
[----:B------:R1:W-:Y:S01]  /*1c70*/  UTMALDG.4D.2CTA [UR48], [UR8], desc[URZ] ;  /* 0x0000ff30080075b4 */ /* 0x0003e20008219000 */
[----:B------:R-:W-:Y:S01]  /*1c80*/  UIMAD UR16, UR4, 0x2800, UR14 ;  /* 0x00002800041078a4 */ /* 0x000fe2000f8e020e */
[----:B------:R2:W-:Y:S01]  /*1c90*/  UTMALDG.4D.2CTA [UR40], [UR6], desc[URZ] ;  /* 0x0000ff28060075b4 */ /* 0x0005e20008219000 */
[----:B------:R-:W3:Y:S01]  /*1ca0*/  SYNCS.PHASECHK.TRANS64.TRYWAIT P0, [UR5+0xa0], R26 ;  /* 0x0000a01aff0075a7 */ /* 0x000ee20008001105 */
[----:B-1----:R-:W-:-:S02]  /*1cb0*/  UIADD3 UR8, UP5, UPT, UR20, 0x180, URZ ;  /* 0x0000018014087890 */ /* 0x002fc4000ffbe0ff */
[----:B------:R-:W-:Y:S02]  /*1cc0*/  UIADD3 UR9, UPT, UPT, UR5, 0x10, URZ ;  /* 0x0000001005097890 */ /* 0x000fe4000fffe0ff */
[----:B--2---:R-:W-:Y:S02]  /*1cd0*/  UIMAD UR6, UR4, 0x2800, UR14 ;  /* 0x00002800040678a4 */ /* 0x004fe4000f8e020e */
[----:B------:R-:W-:Y:S02]  /*1ce0*/  UIADD3 UR42, UP0, UPT, UR20, 0x180, URZ ;  /* 0x00000180142a7890 */ /* 0x000fe4000ff1e0ff */
[----:B------:R-:W-:Y:S02]  /*1cf0*/  UIADD3 UR6, UPT, UPT, UR6, 0xa800, URZ ;  /* 0x0000a80006067890 */ /* 0x000fe4000fffe0ff */
[----:B------:R-:W-:Y:S02]  /*1d00*/  UIADD3.X UR7, UPT, UPT, URZ, UR21, URZ, UP5, !UPT ;  /* 0x00000015ff077290 */ /* 0x000fe4000affe4ff */
[----:B------:R-:W-:-:S02]  /*1d10*/  UIADD3.X UR33, UPT, UPT, URZ, UR21, URZ, UP0, !UPT ;  /* 0x00000015ff217290 */ /* 0x000fc400087fe4ff */
[----:B------:R-:W-:Y:S01]  /*1d20*/  IMAD.U32 R10, RZ, RZ, UR6 ;  /* 0x00000006ff0a7e24 */ /* 0x000fe2000f8e00ff */
[----:B------:R-:W-:Y:S01]  /*1d30*/  UMOV UR20, UR39 ;  /* 0x0000002700147c82 */ /* 0x000fe20008000000 */
[----:B------:R-:W-:Y:S01]  /*1d40*/  UMOV UR21, UR38 ;  /* 0x0000002600157c82 */ /* 0x000fe20008000000 */
[----:B---3--:R-:W-:Y:S07]  /*1d50*/  @!P0 BRA `(.L_x_16) ;  /* 0x0000009c00f08947 */ /* 0x008fee0003800000 */
.L_x_97:
[----:B------:R-:W-:Y:S02]  /*1d60*/  ULOP3.LUT UR9, UR9, 0xfefffff8, URZ, 0xc0, !UPT ;  /* 0xfefffff809097892 */ /* 0x000fe4000f8ec0ff */
[----:B------:R-:W-:Y:S01]  /*1d70*/  ULOP3.LUT UR31, UR31, UR30, URZ, 0x3c, !UPT ;  /* 0x0000001e1f1f7292 */ /* 0x000fe2000f8e3cff */
[----:B------:R-:W-:Y:S01]  /*1d80*/  UMOV UR40, UR8 ;  /* 0x0000000800287c82 */ /* 0x000fe20008000000 */
[----:B------:R-:W-:Y:S02]  /*1d90*/  UMOV UR41, UR7 ;  /* 0x0000000700297c82 */ /* 0x000fe40008000000 */
[----:B------:R-:W-:Y:S01]  /*1da0*/  ULOP3.LUT UR30, UR31, UR30, URZ, 0x3c, !UPT ;  /* 0x0000001e1f1e7292 */ /* 0x000fe2000f8e3cff */
[----:B------:R-:W-:Y:S01]  /*1db0*/  MOV R11, UR9 ;  /* 0x00000009000b7c02 */ /* 0x000fe20008000f00 */
[----:B------:R-:W-:Y:S01]  /*1dc0*/  UIADD3 UR8, UPT, UPT, UR22, 0xc800, URZ ;  /* 0x0000c80016087890 */ /* 0x000fe2000fffe0ff */
[----:B------:R-:W-:Y:S02]  /*1dd0*/  UMOV UR38, UR17 ;  /* 0x0000001100267c82 */ /* 0x000fe40008000000 */
[----:B------:R-:W-:Y:S01]  /*1de0*/  UMOV UR22, UR25 ;  /* 0x0000001900167c82 */ /* 0x000fe20008000000 */
[----:B------:R-:W-:Y:S01]  /*1df0*/  UMOV UR7, UR33 ;  /* 0x0000002100077c82 */ /* 0x000fe20008000000 */
[----:B------:R-:W-:Y:S01]  /*1e00*/  UIADD3 UR24, UPT, UPT, UR24, 0xb800, URZ ;  /* 0x0000b80018187890 */ /* 0x000fe2000fffe0ff */
[----:B------:R-:W-:Y:S01]  /*1e10*/  UMOV UR39, UR15 ;  /* 0x0000000f00277c82 */ /* 0x000fe20008000000 */
[----:B------:R-:W-:-:S02]  /*1e20*/  UIADD3 UR16, UPT, UPT, UR16, 0xc000, URZ ;  /* 0x0000c00010107890 */ /* 0x000fc4000fffe0ff */
[----:B------:R-:W-:Y:S01]  /*1e30*/  ULOP3.LUT UR31, UR31, UR30, URZ, 0x3c, !UPT ;  /* 0x0000001e1f1f7292 */ /* 0x000fe2000f8e3cff */
[----:B------:R-:W-:Y:S01]  /*1e40*/  UMOV UR6, UR42 ;  /* 0x0000002a00067c82 */ /* 0x000fe20008000000 */
[----:B------:R-:W-:Y:S01]  /*1e50*/  UMOV UR33, UR9 ;  /* 0x0000000900217c82 */ /* 0x000fe20008000000 */
[----:B------:R-:W-:Y:S01]  /*1e60*/  UMOV UR25, UR9 ;  /* 0x0000000900197c82 */ /* 0x000fe20008000000 */
[----:B------:R-:W-:Y:S01]  /*1e70*/  UMOV UR17, UR9 ;  /* 0x0000000900117c82 */ /* 0x000fe20008000000 */
[----:B------:R-:W-:Y:S07]  /*1e80*/  BRA.U UP6, `(.L_x_17) ;  /* 0x00000001060c7547 */ /* 0x000fee000b800000 */
[----:B------:R-:W-:-:S13]  /*1e90*/  ELECT P0, URZ, PT ;  /* 0x0000000000ff782f */ /* 0x000fda0003800000 */
[----:B-1----:R-:W-:-:S04]  /*1ea0*/  @P0 MOV R4, 0x5000 ;  /* 0x0000500000040802 */ /* 0x002fc80000000f00 */
[----:B------:R2:W-:Y:S03]  /*1eb0*/  @P0 SYNCS.ARRIVE.TRANS64 RZ, [UR5+0x10], R4 ;  /* 0x00001004ffff09a7 */ /* 0x0005e60008000005 */
.L_x_17:
[----:B------:R-:W-:Y:S01]  /*1ec0*/  R2UR UR48, R10 ;  /* 0x000000000a3072ca */ /* 0x000fe200000e0000 */
[----:B------:R-:W-:Y:S01]  /*1ed0*/  UIADD3 UR4, UPT, UPT, UR4, 0x1, URZ ;  /* 0x0000000104047890 */ /* 0x000fe2000fffe0ff */
[----:B------:R-:W-:Y:S02]  /*1ee0*/  R2UR UR49, R11 ;  /* 0x000000000b3172ca */ /* 0x000fe400000e0000 */
[----:B------:R-:W-:Y:S01]  /*1ef0*/  R2UR UR50, R22 ;  /* 0x00000000163272ca */ /* 0x000fe200000e0000 */
[----:B------:R-:W-:Y:S01]  /*1f00*/  UISETP.NE.AND UP0, UPT, UR4, 0x12, UPT ;  /* 0x000000120400788c */ /* 0x000fe2000bf05270 */
[----:B------:R-:W-:Y:S02]  /*1f10*/  R2UR UR51, R19 ;  /* 0x00000000133372ca */ /* 0x000fe400000e0000 */
[----:B------:R-:W-:Y:S01]  /*1f20*/  R2UR UR52, R9 ;  /* 0x00000000093472ca */ /* 0x000fe200000e0000 */
[----:B------:R-:W-:Y:S01]  /*1f30*/  USEL UR4, UR4, URZ, UP0 ;  /* 0x000000ff04047287 */ /* 0x000fe20008000000 */
[----:B------:R-:W-:Y:S01]  /*1f40*/  R2UR UR53, R8 ;  /* 0x00000000083572ca */ /* 0x000fe200000e0000 */
[----:B------:R-:W-:Y:S01]  /*1f50*/  USEL UR5, URZ, 0x1, UP0 ;  /* 0x00000001ff057887 */ /* 0x000fe20008000000 */
[----:B------:R-:W-:-:S02]  /*1f60*/  R2UR UR15, R21 ;  /* 0x00000000150f72ca */ /* 0x000fc400000e0000 */
[----:B------:R-:W-:-:S03]  /*1f70*/  LOP3.LUT R5, R5, 0x1, RZ, 0x3c, !PT ;  /* 0x0000000105057812 */ /* 0x000fc600078e3cff */
[----:B------:R-:W-:-:S06]  /*1f80*/  LOP3.LUT R24, R24, UR5, RZ, 0x3c, !PT ;  /* 0x0000000518187c12 */ /* 0x000fcc000f8e3cff */
[----:B------:R3:W-:Y:S02]  /*1f90*/  UTMALDG.4D.2CTA [UR48], [UR40], desc[URZ] ;  /* 0x0000ff30280075b4 */ /* 0x0007e40008219000 */
[----:B------:R-:W-:Y:S01]  /*1fa0*/  UISETP.GE.AND UP0, UPT, UR15, 0x2, UPT ;  /* 0x000000020f00788c */ /* 0x000fe2000bf06270 */
[----:B------:R3:W-:Y:S01]  /*1fb0*/  UTMALDG.4D.2CTA [UR32], [UR38], desc[URZ] ;  /* 0x0000ff20260075b4 */ /* 0x0007e20008219000 */
[----:B------:R3:W-:Y:S01]  /*1fc0*/  UTMALDG.4D.2CTA [UR24], [UR30], desc[URZ] ;  /* 0x0000ff181e0075b4 */ /* 0x0007e20008219000 */
[----:B------:R3:W-:Y:S01]  /*1fd0*/  UTMALDG.4D.2CTA [UR16], [UR22], desc[URZ] ;  /* 0x0000ff10160075b4 */ /* 0x0007e20008219000 */
[----:B------:R3:W-:Y:S05]  /*1fe0*/  UTMALDG.4D.2CTA [UR8], [UR6], desc[URZ] ;  /* 0x0000ff08060075b4 */ /* 0x0007ea0008219000 */
[----:B---3--:R-:W-:Y:S05]  /*1ff0*/  BRA.U !UP0, `(.L_x_18) ;  /* 0x0000000908a87547 */ /* 0x008fea000b800000 */
[----:B------:R-:W3:Y:S01]  /*2000*/  LDCU.64 UR6, c[0x0][0x348] ;  /* 0x00006900ff0677ac */ /* 0x000ee20008000a00 */
[----:B------:R-:W-:Y:S01]  /*2010*/  R2UR UR5, R7 ;  /* 0x00000000070572ca */ /* 0x000fe200000e0000 */
[----:B------:R-:W-:Y:S01]  /*2020*/  UMOV UR15, URZ ;  /* 0x000000ff000f7c82 */ /* 0x000fe20008000000 */
[----:B------:R-:W-:Y:S01]  /*2030*/  UMOV UR74, 0x10 ;  /* 0x00000010004a7882 */ /* 0x000fe20000000000 */
[----:B------:R-:W-:Y:S01]  /*2040*/  UMOV UR66, 0x20 ;  /* 0x0000002000427882 */ /* 0x000fe20000000000 */
[----:B------:R-:W-:Y:S01]  /*2050*/  UMOV UR58, 0x30 ;  /* 0x00000030003a7882 */ /* 0x000fe20000000000 */
[----:B------:R-:W-:Y:S01]  /*2060*/  UMOV UR50, 0x40 ;  /* 0x0000004000327882 */ /* 0x000fe20000000000 */
[----:B---3--:R-:W-:Y:S02]  /*2070*/  UIADD3 UR16, UP0, UPT, UR6, 0x100, URZ ;  /* 0x0000010006107890 */ /* 0x008fe4000ff1e0ff */
[----:B------:R-:W-:Y:S02]  /*2080*/  UIADD3 UR12, UP5, UPT, UR6, 0x100, URZ ;  /* 0x00000100060c7890 */ /* 0x000fe4000ffbe0ff */
[----:B------:R-:W-:-:S02]  /*2090*/  UIADD3 UR8, UP4, UPT, UR6, 0x100, URZ ;  /* 0x0000010006087890 */ /* 0x000fc4000ff9e0ff */
[----:B------:R-:W-:Y:S01]  /*20a0*/  UIADD3 UR70, UP3, UPT, UR6, 0x100, URZ ;  /* 0x0000010006467890 */ /* 0x000fe2000ff7e0ff */
[----:B------:R-:W-:Y:S01]  /*20b0*/  IMAD.U32 R30, RZ, RZ, UR16 ;  /* 0x00000010ff1e7e24 */ /* 0x000fe2000f8e00ff */
[----:B------:R-:W-:Y:S01]  /*20c0*/  UIADD3 UR62, UP2, UPT, UR6, 0x100, URZ ;  /* 0x00000100063e7890 */ /* 0x000fe2000ff5e0ff */
[----:B------:R-:W-:Y:S01]  /*20d0*/  MOV R28, UR12 ;  /* 0x0000000c001c7c02 */ /* 0x000fe20008000f00 */
[----:B------:R-:W-:Y:S01]  /*20e0*/  UIADD3.X UR17, UPT, UPT, URZ, UR7, URZ, UP0, !UPT ;  /* 0x00000007ff117290 */ /* 0x000fe200087fe4ff */
[----:B------:R-:W-:Y:S01]  /*20f0*/  MOV R26, UR8 ;  /* 0x00000008001a7c02 */ /* 0x000fe20008000f00 */
[----:B------:R-:W-:Y:S02]  /*2100*/  UIADD3.X UR13, UPT, UPT, URZ, UR7, URZ, UP5, !UPT ;  /* 0x00000007ff0d7290 */ /* 0x000fe4000affe4ff */
[----:B------:R-:W-:Y:S02]  /*2110*/  UIADD3.X UR9, UPT, UPT, URZ, UR7, URZ, UP4, !UPT ;  /* 0x00000007ff097290 */ /* 0x000fe4000a7fe4ff */
[----:B------:R-:W-:Y:S01]  /*2120*/  UIADD3 UR54, UP0, UPT, UR6, 0x180, URZ ;  /* 0x0000018006367890 */ /* 0x000fe2000ff1e0ff */
[----:B------:R-:W-:Y:S01]  /*2130*/  IMAD.U32 R31, RZ, RZ, UR17 ;  /* 0x00000011ff1f7e24 */ /* 0x000fe2000f8e00ff */
[----:B------:R-:W-:Y:S01]  /*2140*/  UIADD3.X UR71, UPT, UPT, URZ, UR7, URZ, UP3, !UPT ;  /* 0x00000007ff477290 */ /* 0x000fe20009ffe4ff */
[----:B------:R-:W-:Y:S01]  /*2150*/  IMAD.U32 R29, RZ, RZ, UR13 ;  /* 0x0000000dff1d7e24 */ /* 0x000fe2000f8e00ff */
[----:B------:R-:W-:Y:S01]  /*2160*/  UIADD3.X UR63, UPT, UPT, URZ, UR7, URZ, UP2, !UPT ;  /* 0x00000007ff3f7290 */ /* 0x000fe200097fe4ff */
[----:B-1----:R-:W-:Y:S01]  /*2170*/  MOV R27, UR9 ;  /* 0x00000009001b7c02 */ /* 0x002fe20008000f00 */
[----:B------:R-:W-:-:S02]  /*2180*/  UIADD3 UR46, UP5, UPT, UR6, 0x180, URZ ;  /* 0x00000180062e7890 */ /* 0x000fc4000ffbe0ff */
[----:B------:R-:W-:Y:S02]  /*2190*/  UIADD3 UR38, UP4, UPT, UR6, 0x180, URZ ;  /* 0x0000018006267890 */ /* 0x000fe4000ff9e0ff */
[----:B------:R-:W-:Y:S02]  /*21a0*/  UIADD3 UR30, UP3, UPT, UR6, 0x180, URZ ;  /* 0x00000180061e7890 */ /* 0x000fe4000ff7e0ff */
[----:B------:R-:W-:Y:S02]  /*21b0*/  UIADD3 UR22, UP2, UPT, UR6, 0x180, URZ ;  /* 0x0000018006167890 */ /* 0x000fe4000ff5e0ff */
[----:B------:R-:W-:Y:S02]  /*21c0*/  UIADD3.X UR55, UPT, UPT, URZ, UR7, URZ, UP0, !UPT ;  /* 0x00000007ff377290 */ /* 0x000fe400087fe4ff */
[----:B------:R-:W-:Y:S02]  /*21d0*/  UISETP.NE.AND UP0, UPT, UR5, URZ, UPT ;  /* 0x000000ff0500728c */ /* 0x000fe4000bf05270 */
[----:B------:R-:W-:-:S02]  /*21e0*/  UIADD3.X UR47, UPT, UPT, URZ, UR7, URZ, UP5, !UPT ;  /* 0x00000007ff2f7290 */ /* 0x000fc4000affe4ff */
[----:B------:R-:W-:Y:S02]  /*21f0*/  UIADD3.X UR39, UPT, UPT, URZ, UR7, URZ, UP4, !UPT ;  /* 0x00000007ff277290 */ /* 0x000fe4000a7fe4ff */
[----:B------:R-:W-:Y:S02]  /*2200*/  UIADD3.X UR31, UPT, UPT, URZ, UR7, URZ, UP3, !UPT ;  /* 0x00000007ff1f7290 */ /* 0x000fe40009ffe4ff */
[----:B------:R-:W-:-:S12]  /*2210*/  UIADD3.X UR23, UPT, UPT, URZ, UR7, URZ, UP2, !UPT ;  /* 0x00000007ff177290 */ /* 0x000fd800097fe4ff */
.L_x_23:
[----:B------:R-:W-:Y:S01]  /*2220*/  ULEA UR5, UR4, UR14, 0x3 ;  /* 0x0000000e04057291 */ /* 0x000fe2000f8e18ff */
[----:B------:R-:W-:Y:S01]  /*2230*/  IMAD.U32 R23, R24, -0x80000000, RZ ;  /* 0x8000000018177824 */ /* 0x000fe200078e00ff */
[----:B------:R-:W-:Y:S01]  /*2240*/  R2UR UR6, R15 ;  /* 0x000000000f0672ca */ /* 0x000fe200000e0000 */
[----:B------:R-:W-:Y:S01]  /*2250*/  UIMAD UR7, UR4, 0x2800, UR14 ;  /* 0x00002800040778a4 */ /* 0x000fe2000f8e020e */
[----:B------:R-:W-:Y:S01]  /*2260*/  R2UR UR12, R7 ;  /* 0x00000000070c72ca */ /* 0x000fe200000e0000 */
[----:B------:R-:W-:Y:S01]  /*2270*/  UIMAD UR72, UR4, 0x2800, UR14 ;  /* 0x00002800044878a4 */ /* 0x000fe2000f8e020e */
[----:B------:R-:W-:Y:S01]  /*2280*/  R2UR UR11, R18 ;  /* 0x00000000120b72ca */ /* 0x000fe200000e0000 */
[----:B------:R-:W-:Y:S01]  /*2290*/  UIMAD UR64, UR4, 0x2800, UR14 ;  /* 0x00002800044078a4 */ /* 0x000fe2000f8e020e */
[----:B------:R-:W-:Y:S01]  /*22a0*/  R2UR UR9, R14 ;  /* 0x000000000e0972ca */ /* 0x000fe200000e0000 */
[----:B-1----:R-:W1:Y:S01]  /*22b0*/  SYNCS.PHASECHK.TRANS64.TRYWAIT P0, [UR5+0xa0], R23 ;  /* 0x0000a017ff0075a7 */ /* 0x002e620008001105 */
[----:B------:R-:W-:-:S02]  /*22c0*/  UIMAD UR56, UR4, 0x2800, UR14 ;  /* 0x00002800043878a4 */ /* 0x000fc4000f8e020e */
[----:B------:R-:W-:Y:S02]  /*22d0*/  UIMAD UR48, UR4, 0x2800, UR14 ;  /* 0x00002800043078a4 */ /* 0x000fe4000f8e020e */
[----:B------:R-:W-:Y:S02]  /*22e0*/  UIADD3 UR8, UPT, UPT, UR5, 0x10, URZ ;  /* 0x0000001005087890 */ /* 0x000fe4000fffe0ff */
[----:B------:R-:W-:Y:S02]  /*22f0*/  UIADD3 UR43, UPT, UPT, UR6, -UR15, URZ ;  /* 0x8000000f062b7290 */ /* 0x000fe4000fffe0ff */
[----:B------:R-:W-:Y:S01]  /*2300*/  UIADD3 UR6, UPT, UPT, UR4, 0x1, URZ ;  /* 0x0000000104067890 */ /* 0x000fe2000fffe0ff */
[----:B--2---:R-:W-:Y:S01]  /*2310*/  MOV R8, UR11 ;  /* 0x0000000b00087c02 */ /* 0x004fe20008000f00 */
[----:B------:R-:W-:Y:S01]  /*2320*/  UIADD3 UR4, UPT, UPT, UR7, 0xa800, URZ ;  /* 0x0000a80007047890 */ /* 0x000fe2000fffe0ff */
[----:B------:R-:W-:Y:S01]  /*2330*/  MOV R9, UR9 ;  /* 0x0000000900097c02 */ /* 0x000fe20008000f00 */
[----:B------:R-:W-:-:S02]  /*2340*/  UISETP.NE.AND UP2, UPT, UR6, 0x12, UPT ;  /* 0x000000120600788c */ /* 0x000fc4000bf45270 */
[----:B------:R-:W-:Y:S02]  /*2350*/  USHF.L.U32 UR43, UR43, 0x7, URZ ;  /* 0x000000072b2b7899 */ /* 0x000fe400080006ff */
[----:B------:R-:W-:Y:S01]  /*2360*/  IMAD.U32 R12, RZ, RZ, UR4 ;  /* 0x00000004ff0c7e24 */ /* 0x000fe2000f8e00ff */
[----:B------:R-:W-:Y:S02]  /*2370*/  USEL UR4, UR6, URZ, UP2 ;  /* 0x000000ff06047287 */ /* 0x000fe40009000000 */
[----:B------:R-:W-:Y:S02]  /*2380*/  ULEA UR12, UR12, UR43, 0x6 ;  /* 0x0000002b0c0c7291 */ /* 0x000fe4000f8e30ff */
[----:B------:R-:W-:Y:S02]  /*2390*/  ULOP3.LUT UR6, UR8, 0xfefffff8, URZ, 0xc0, !UPT ;  /* 0xfefffff808067892 */ /* 0x000fe4000f8ec0ff */
[----:B------:R-:W-:Y:S02]  /*23a0*/  UIADD3 UR72, UPT, UPT, UR72, 0xb000, URZ ;  /* 0x0000b00048487890 */ /* 0x000fe4000fffe0ff */
[----:B------:R-:W-:Y:S01]  /*23b0*/  UIADD3 UR64, UPT, UPT, UR64, 0xb800, URZ ;  /* 0x0000b80040407890 */ /* 0x000fe2000fffe0ff */
[----:B------:R-:W-:Y:S01]  /*23c0*/  IMAD.U32 R11, RZ, RZ, UR12 ;  /* 0x0000000cff0b7e24 */ /* 0x000fe2000f8e00ff */
[----:B------:R-:W-:Y:S01]  /*23d0*/  UIADD3 UR56, UPT, UPT, UR56, 0xc000, URZ ;  /* 0x0000c00038387890 */ /* 0x000fe2000fffe0ff */
[----:B------:R-:W-:Y:S01]  /*23e0*/  IMAD.U32 R10, RZ, RZ, UR6 ;  /* 0x00000006ff0a7e24 */ /* 0x000fe2000f8e00ff */
[----:B------:R-:W-:-:S02]  /*23f0*/  UIADD3 UR48, UPT, UPT, UR48, 0xc800, URZ ;  /* 0x0000c80030307890 */ /* 0x000fc4000fffe0ff */
[----:B------:R-:W-:Y:S01]  /*2400*/  USEL UR7, URZ, 0x1, UP2 ;  /* 0x00000001ff077887 */ /* 0x000fe20009000000 */
[----:B------:R-:W-:Y:S01]  /*2410*/  UMOV UR76, UR9 ;  /* 0x00000009004c7c82 */ /* 0x000fe20008000000 */
[----:B------:R-:W-:Y:S01]  /*2420*/  UMOV UR77, UR11 ;  /* 0x0000000b004d7c82 */ /* 0x000fe20008000000 */
[----:B------:R-:W-:Y:S01]  /*2430*/  UMOV UR68, UR9 ;  /* 0x0000000900447c82 */ /* 0x000fe20008000000 */
[----:B-1----:R-:W-:Y:S08]  /*2440*/  @!P0 BRA `(.L_x_19) ;  /* 0x0000009800508947 */ /* 0x002ff00003800000 */
.L_x_99:
[----:B------:R-:W-:Y:S01]  /*2450*/  R2UR UR9, R14 ;  /* 0x000000000e0972ca */ /* 0x000fe200000e0000 */
[----:B------:R-:W-:Y:S01]  /*2460*/  ULEA UR6, UR4, UR14, 0x3 ;  /* 0x0000000e04067291 */ /* 0x000fe2000f8e18ff */
[----:B------:R-:W-:Y:S02]  /*2470*/  R2UR UR8, R18 ;  /* 0x00000000120872ca */ /* 0x000fe400000e0000 */
[----:B-12---:R-:W-:-:S09]  /*2480*/  LOP3.LUT R4, R24, UR7, RZ, 0x3c, !PT ;  /* 0x0000000718047c12 */ /* 0x006fd2000f8e3cff */
[----:B------:R-:W-:Y:S01]  /*2490*/  UMOV UR60, UR9 ;  /* 0x00000009003c7c82 */ /* 0x000fe20008000000 */
[----:B------:R-:W-:Y:S01]  /*24a0*/  UMOV UR52, UR9 ;  /* 0x0000000900347c82 */ /* 0x000fe20008000000 */
[----:B------:R-:W-:Y:S01]  /*24b0*/  UMOV UR69, UR8 ;  /* 0x0000000800457c82 */ /* 0x000fe20008000000 */
[----:B------:R-:W-:Y:S01]  /*24c0*/  UMOV UR61, UR8 ;  /* 0x00000008003d7c82 */ /* 0x000fe20008000000 */
[----:B------:R-:W-:Y:S01]  /*24d0*/  UMOV UR53, UR8 ;  /* 0x0000000800357c82 */ /* 0x000fe20008000000 */
[----:B------:R-:W-:Y:S05]  /*24e0*/  BRA.U UP6, `(.L_x_20) ;  /* 0x00000001060c7547 */ /* 0x000fea000b800000 */
[----:B------:R-:W-:-:S13]  /*24f0*/  ELECT P0, URZ, PT ;  /* 0x0000000000ff782f */ /* 0x000fda0003800000 */
[----:B------:R-:W-:-:S04]  /*2500*/  @P0 MOV R23, 0x5000 ;  /* 0x0000500000170802 */ /* 0x000fc80000000f00 */
[----:B------:R1:W-:Y:S03]  /*2510*/  @P0 SYNCS.ARRIVE.TRANS64 RZ, [UR5+0x10], R23 ;  /* 0x00001017ffff09a7 */ /* 0x0003e60008000005 */
.L_x_20:
[----:B------:R-:W-:Y:S01]  /*2520*/  R2UR UR17, R10 ;  /* 0x000000000a1172ca */ /* 0x000fe200000e0000 */
[----:B------:R-:W-:Y:S01]  /*2530*/  UPLOP3.LUT UP6, UPT, UPT, UPT, UP0, 0x80, 0x8 ;  /* 0x000000000008789c */ /* 0x000fe20003fcf000 */
[----:B------:R-:W-:Y:S02]  /*2540*/  R2UR UR19, R11 ;  /* 0x000000000b1372ca */ /* 0x000fe400000e0000 */
[----:B------:R-:W-:Y:S02]  /*2550*/  R2UR UR24, R30 ;  /* 0x000000001e1872ca */ /* 0x000fe400000e0000 */
[----:B------:R-:W-:Y:S02]  /*2560*/  R2UR UR25, R31 ;  /* 0x000000001f1972ca */ /* 0x000fe400000e0000 */
[----:B------:R-:W-:Y:S02]  /*2570*/  R2UR UR16, R12 ;  /* 0x000000000c1072ca */ /* 0x000fe400000e0000 */
[----:B------:R-:W-:Y:S01]  /*2580*/  R2UR UR20, R9 ;  /* 0x00000000091472ca */ /* 0x000fe200000e0000 */
[----:B------:R-:W-:Y:S01]  /*2590*/  IMAD.U32 R9, R4, -0x80000000, RZ ;  /* 0x8000000004097824 */ /* 0x000fe200078e00ff */
[----:B------:R-:W-:Y:S01]  /*25a0*/  R2UR UR21, R8 ;  /* 0x00000000081572ca */ /* 0x000fe200000e0000 */
[----:B------:R-:W-:Y:S01]  /*25b0*/  UMOV UR7, UR17 ;  /* 0x0000001100077c82 */ /* 0x000fe20008000000 */
        /* <DEDUP_REMOVED lines=8> */
[----:B-1----:R-:W-:Y:S01]  /*2640*/  MOV.SPILL R23, UR18 ;  /* 0x0000001200177c02 */ /* 0x002fe20009000f00 */
[----:B------:R-:W-:Y:S01]  /*2650*/  UMOV UR18, URZ ;  /* 0x000000ff00127c82 */ /* 0x000fe20008000000 */
[----:B------:R-:W-:Y:S01]  /*2660*/  UMOV UR67, UR5 ;  /* 0x0000000500437c82 */ /* 0x000fe20008000000 */
[----:B------:R1:W-:Y:S01]  /*2670*/  UTMALDG.4D.2CTA [UR16], [UR24], desc[URZ] ;  /* 0x0000ff10180075b4 */ /* 0x0003e20008219000 */
[----:B------:R-:W-:Y:S01]  /*2680*/  UMOV UR57, UR7 ;  /* 0x0000000700397c82 */ /* 0x000fe20008000000 */
[----:B------:R-:W-:Y:S01]  /*2690*/  UMOV UR59, UR5 ;  /* 0x00000005003b7c82 */ /* 0x000fe20008000000 */
[----:B------:R-:W-:Y:S01]  /*26a0*/  UMOV UR49, UR7 ;  /* 0x0000000700317c82 */ /* 0x000fe20008000000 */
[----:B------:R-:W-:Y:S01]  /*26b0*/  UMOV UR51, UR5 ;  /* 0x0000000500337c82 */ /* 0x000fe20008000000 */
[----:B------:R-:W-:-:S02]  /*26c0*/  MOV.SPILL R25, UR23 ;  /* 0x0000001700197c02 */ /* 0x000fc40009000f00 */
[----:B------:R-:W-:Y:S01]  /*26d0*/  MOV.SPILL R24, UR22 ;  /* 0x0000001600187c02 */ /* 0x000fe20009000f00 */
[----:B------:R2:W-:Y:S01]  /*26e0*/  UTMALDG.4D.2CTA [UR72], [UR12], desc[URZ] ;  /* 0x0000ff480c0075b4 */ /* 0x0005e20008219000 */
[----:B------:R-:W-:Y:S02]  /*26f0*/  R2UR.FILL UR23, R25 ;  /* 0x00000000191772ca */ /* 0x000fe400004e0000 */
[----:B------:R-:W-:Y:S01]  /*2700*/  R2UR.FILL UR22, R24 ;  /* 0x00000000181672ca */ /* 0x000fe200004e0000 */
[----:B------:R2:W-:Y:S01]  /*2710*/  UTMALDG.4D.2CTA [UR64], [UR8], desc[URZ] ;  /* 0x0000ff40080075b4 */ /* 0x0005e20008219000 */
[----:B------:R2:W-:Y:S01]  /*2720*/  UTMALDG.4D.2CTA [UR56], [UR70], desc[URZ] ;  /* 0x0000ff38460075b4 */ /* 0x0005e20008219000 */
[----:B------:R2:W-:Y:S01]  /*2730*/  UTMALDG.4D.2CTA [UR48], [UR62], desc[URZ] ;  /* 0x0000ff303e0075b4 */ /* 0x0005e20008219000 */
[----:B------:R-:W3:Y:S01]  /*2740*/  SYNCS.PHASECHK.TRANS64.TRYWAIT P0, [UR6+0xa0], R9 ;  /* 0x0000a009ff0075a7 */ /* 0x000ee20008001106 */
[----:B-1----:R-:W-:Y:S01]  /*2750*/  R2UR.FILL UR18, R23 ;  /* 0x00000000171272ca */ /* 0x002fe200004e0000 */
[----:B--23--:R-:W-:-:S14]  /*2760*/  @!P0 BRA `(.L_x_21) ;  /* 0x0000009400a88947 */ /* 0x00cfdc0003800000 */
.L_x_101:
[----:B------:R-:W-:Y:S05]  /*2770*/  BRA.U UP6, `(.L_x_22) ;  /* 0x00000001060c7547 */ /* 0x000fea000b800000 */
[----:B------:R-:W-:-:S13]  /*2780*/  ELECT P0, URZ, PT ;  /* 0x0000000000ff782f */ /* 0x000fda0003800000 */
[----:B-1----:R-:W-:-:S04]  /*2790*/  @P0 MOV R8, 0x5000 ;  /* 0x0000500000080802 */ /* 0x002fc80000000f00 */
[----:B------:R2:W-:Y:S03]  /*27a0*/  @P0 SYNCS.ARRIVE.TRANS64 RZ, [UR6+0x10], R8 ;  /* 0x00001008ffff09a7 */ /* 0x0005e60008000006 */
.L_x_22:
[----:B------:R-:W-:Y:S01]  /*27b0*/  R2UR UR7, R14 ;  /* 0x000000000e0772ca */ /* 0x000fe200000e0000 */
[----:B------:R-:W-:Y:S01]  /*27c0*/  UIADD3 UR41, UPT, UPT, UR6, 0x10, URZ ;  /* 0x0000001006297890 */ /* 0x000fe2000fffe0ff */
[----:B------:R-:W-:Y:S01]  /*27d0*/  R2UR UR5, R18 ;  /* 0x00000000120572ca */ /* 0x000fe200000e0000 */
[----:B------:R-:W-:Y:S01]  /*27e0*/  UIMAD UR40, UR4, 0x2800, UR14 ;  /* 0x00002800042878a4 */ /* 0x000fe2000f8e020e */
[----:B------:R-:W-:Y:S01]  /*27f0*/  R2UR UR42, R22 ;  /* 0x00000000162a72ca */ /* 0x000fe200000e0000 */
[----:B------:R-:W-:Y:S01]  /*2800*/  UIMAD UR32, UR4, 0x2800, UR14 ;  /* 0x00002800042078a4 */ /* 0x000fe2000f8e020e */
[----:B------:R-:W-:Y:S01]  /*2810*/  R2UR UR6, R20 ;  /* 0x00000000140672ca */ /* 0x000fe200000e0000 */
[----:B------:R-:W-:Y:S02]  /*2820*/  UIMAD UR24, UR4, 0x2800, UR14 ;  /* 0x00002800041878a4 */ /* 0x000fe4000f8e020e */
[----:B------:R-:W-:Y:S02]  /*2830*/  UIMAD UR16, UR4, 0x2800, UR14 ;  /* 0x00002800041078a4 */ /* 0x000fe4000f8e020e */
[----:B------:R-:W-:-:S02]  /*2840*/  UIMAD UR8, UR4, 0x2800, UR14 ;  /* 0x00002800040878a4 */ /* 0x000fc4000f8e020e */
[----:B------:R-:W-:Y:S02]  /*2850*/  ULOP3.LUT UR41, UR41, 0xfefffff8, URZ, 0xc0, !UPT ;  /* 0xfefffff829297892 */ /* 0x000fe4000f8ec0ff */
[----:B------:R-:W-:Y:S02]  /*2860*/  UIADD3 UR40, UPT, UPT, UR40, 0xa800, URZ ;  /* 0x0000a80028287890 */ /* 0x000fe4000fffe0ff */
[----:B------:R-:W-:Y:S02]  /*2870*/  UIADD3 UR32, UPT, UPT, UR32, 0xb000, URZ ;  /* 0x0000b00020207890 */ /* 0x000fe4000fffe0ff */
[----:B------:R-:W-:Y:S02]  /*2880*/  UIADD3 UR24, UPT, UPT, UR24, 0xb800, URZ ;  /* 0x0000b80018187890 */ /* 0x000fe4000fffe0ff */
[----:B------:R-:W-:Y:S02]  /*2890*/  UIADD3 UR16, UPT, UPT, UR16, 0xc000, URZ ;  /* 0x0000c00010107890 */ /* 0x000fe4000fffe0ff */
[----:B------:R-:W-:Y:S01]  /*28a0*/  UIADD3 UR8, UPT, UPT, UR8, 0xc800, URZ ;  /* 0x0000c80008087890 */ /* 0x000fe2000fffe0ff */
[----:B------:R-:W-:Y:S01]  /*28b0*/  UMOV UR44, UR7 ;  /* 0x00000007002c7c82 */ /* 0x000fe20008000000 */
        /* <DEDUP_REMOVED lines=8> */
[----:B------:R3:W-:Y:S01]  /*2940*/  UTMALDG.4D.2CTA [UR40], [UR54], desc[URZ] ;  /* 0x0000ff28360075b4 */ /* 0x0007e20008219000 */
        /* <DEDUP_REMOVED lines=10> */
[----:B------:R-:W-:-:S02]  /*29f0*/  UIADD3 UR4, UPT, UPT, UR4, 0x1, URZ ;  /* 0x0000000104047890 */ /* 0x000fc4000fffe0ff */
[----:B------:R-:W-:Y:S02]  /*2a00*/  UIADD3 UR15, UPT, UPT, UR15, 0x1, URZ ;  /* 0x000000010f0f7890 */ /* 0x000fe4000fffe0ff */
[----:B------:R-:W-:Y:S01]  /*2a10*/  UISETP.NE.AND UP2, UPT, UR4, 0x12, UPT ;  /* 0x000000120400788c */ /* 0x000fe2000bf45270 */
[----:B------:R3:W-:Y:S03]  /*2a20*/  UTMALDG.4D.2CTA [UR24], [UR38], desc[URZ] ;  /* 0x0000ff18260075b4 */ /* 0x0007e60008219000 */
[----:B------:R-:W-:Y:S02]  /*2a30*/  USEL UR4, UR4, URZ, UP2 ;  /* 0x000000ff04047287 */ /* 0x000fe40009000000 */
[----:B------:R-:W-:Y:S02]  /*2a40*/  USEL UR5, URZ, 0x1, UP2 ;  /* 0x00000001ff057887 */ /* 0x000fe40009000000 */
[----:B------:R-:W-:Y:S01]  /*2a50*/  UISETP.NE.AND UP2, UPT, UR15, UR6, UPT ;  /* 0x000000060f00728c */ /* 0x000fe2000bf45270 */
[----:B------:R3:W-:Y:S03]  /*2a60*/  UTMALDG.4D.2CTA [UR16], [UR30], desc[URZ] ;  /* 0x0000ff101e0075b4 */ /* 0x0007e60008219000 */
[----:B------:R-:W-:Y:S01]  /*2a70*/  LOP3.LUT R24, R4, UR5, RZ, 0x3c, !PT ;  /* 0x0000000504187c12 */ /* 0x000fe2000f8e3cff */
[----:B------:R3:W-:Y:S04]  /*2a80*/  UTMALDG.4D.2CTA [UR8], [UR22], desc[URZ] ;  /* 0x0000ff08160075b4 */ /* 0x0007e80008219000 */
[----:B---3--:R-:W-:Y:S05]  /*2a90*/  BRA.U UP2, `(.L_x_23) ;  /* 0xfffffff502e07547 */ /* 0x008fea000b83ffff */
.L_x_18:
[----:B------:R-:W3:Y:S02]  /*2aa0*/  S2UR UR5, SR_CgaSize ;  /* 0x00000000000579c3 */ /* 0x000ee40000008a00 */
[----:B---3--:R-:W-:-:S12]  /*2ab0*/  UIMAD UR5, UR5, -0xa0, URZ ;  /* 0xffffff60050578a4 */ /* 0x008fd8000f8e02ff */
[----:B------:R-:W3:Y:S01]  /*2ac0*/  LDCU UR5, c[0x0][UR5+0x2c0] ;  /* 0x00005800050577ac */ /* 0x000ee20008000800 */
[----:B------:R-:W-:Y:S01]  /*2ad0*/  R2UR UR11, R13 ;  /* 0x000000000d0b72ca */ /* 0x000fe200000e0000 */
[----:B------:R-:W4:Y:S01]  /*2ae0*/  LDCU UR6, c[0x0][0x610] ;  /* 0x0000c200ff0677ac */ /* 0x000f220008000800 */
[----:B------:R-:W5:Y:S01]  /*2af0*/  LDCU.U8 UR13, c[0x0][0x614] ;  /* 0x0000c280ff0d77ac */ /* 0x000f620008000000 */
[----:B------:R-:W1:Y:S01]  /*2b00*/  LDCU.U8 UR12, c[0x0][0x615] ;  /* 0x0000c2a0ff0c77ac */ /* 0x000e620008000000 */
[----:B------:R-:W2:Y:S09]  /*2b10*/  LDCU.64 UR8, c[0x0][0x618] ;  /* 0x0000c300ff0877ac */ /* 0x000eb20008000a00 */
[----:B---3--:R-:W-:Y:S01]  /*2b20*/  UIADD3 UR11, UPT, UPT, UR5, UR11, URZ ;  /* 0x0000000b050b7290 */ /* 0x008fe2000fffe0ff */
[----:B------:R-:W3:Y:S03]  /*2b30*/  LDCU UR20, c[0x0][0x60c] ;  /* 0x0000c180ff1477ac */ /* 0x000ee60008000800 */
[----:B----4-:R-:W-:-:S02]  /*2b40*/  UIMAD.WIDE.U32 UR6, UR11, UR6, URZ ;  /* 0x000000060b0672a5 */ /* 0x010fc4000f8e00ff */
[----:B------:R-:W-:-:S05]  /*2b50*/  IMAD.U32 R13, RZ, RZ, UR11 ;  /* 0x0000000bff0d7e24 */ /* 0x000fca000f8e00ff */
[----:B------:R-:W-:Y:S02]  /*2b60*/  UMOV UR5, UR7 ;  /* 0x0000000700057c82 */ /* 0x000fe40008000000 */
[----:B------:R-:W-:-:S04]  /*2b70*/  UIADD3 UR6, UPT, UPT, UR11, -UR5, URZ ;  /* 0x800000050b067290 */ /* 0x000fc8000fffe0ff */
[----:B-----5:R-:W-:Y:S01]  /*2b80*/  USHF.R.U32.HI UR6, URZ, UR13, UR6 ;  /* 0x0000000dff067299 */ /* 0x020fe20008011606 */
[----:B------:R-:W4:Y:S03]  /*2b90*/  LDCU.U8 UR13, c[0x0][0x620] ;  /* 0x0000c400ff0d77ac */ /* 0x000f260008000000 */
[----:B------:R-:W-:-:S04]  /*2ba0*/  UIADD3 UR5, UPT, UPT, UR5, UR6, URZ ;  /* 0x0000000605057290 */ /* 0x000fc8000fffe0ff */
[----:B-1----:R-:W-:Y:S01]  /*2bb0*/  USHF.R.U32.HI UR5, URZ, UR12, UR5 ;  /* 0x0000000cff057299 */ /* 0x002fe20008011605 */
[----:B------:R-:W1:Y:S03]  /*2bc0*/  LDCU.U8 UR12, c[0x0][0x621] ;  /* 0x0000c420ff0c77ac */ /* 0x000e660008000000 */
[----:B--2---:R-:W-:Y:S01]  /*2bd0*/  UIMAD.WIDE.U32 UR6, UR5, UR9, URZ ;  /* 0x00000009050672a5 */ /* 0x004fe2000f8e00ff */
[----:B------:R-:W2:Y:S06]  /*2be0*/  LDCU UR9, c[0x0][0x624] ;  /* 0x0000c480ff0977ac */ /* 0x000eac0008000800 */
[----:B------:R-:W-:-:S02]  /*2bf0*/  UMOV UR6, UR7 ;  /* 0x0000000700067c82 */ /* 0x000fc40008000000 */
[----:B------:R-:W-:-:S04]  /*2c00*/  UIADD3 UR7, UPT, UPT, UR5, -UR6, URZ ;  /* 0x8000000605077290 */ /* 0x000fc8000fffe0ff */
[----:B----4-:R-:W-:-:S04]  /*2c10*/  USHF.R.U32.HI UR7, URZ, UR13, UR7 ;  /* 0x0000000dff077299 */ /* 0x010fc80008011607 */
[----:B------:R-:W-:Y:S02]  /*2c20*/  UIADD3 UR6, UPT, UPT, UR6, UR7, URZ ;  /* 0x0000000706067290 */ /* 0x000fe4000fffe0ff */
[----:B------:R-:W-:Y:S02]  /*2c30*/  UIADD3 UR7, UPT, UPT, -UR5, URZ, URZ ;  /* 0x000000ff05077290 */ /* 0x000fe4000fffe1ff */
[----:B-1----:R-:W-:Y:S02]  /*2c40*/  USHF.R.U32.HI UR12, URZ, UR12, UR6 ;  /* 0x0000000cff0c7299 */ /* 0x002fe40008011606 */
[----:B--2---:R-:W-:Y:S02]  /*2c50*/  UISETP.GE.AND UP0, UPT, UR11, UR9, UPT ;  /* 0x000000090b00728c */ /* 0x004fe4000bf06270 */
[----:B------:R-:W-:Y:S02]  /*2c60*/  UIADD3 UR6, UPT, UPT, -UR12, URZ, URZ ;  /* 0x000000ff0c067290 */ /* 0x000fe4000fffe1ff */
[----:B------:R-:W-:Y:S01]  /*2c70*/  MOV R18, UR12 ;  /* 0x0000000c00127c02 */ /* 0x000fe20008000f00 */
[----:B---3--:R-:W-:-:S02]  /*2c80*/  UIMAD UR20, UR20, UR7, UR11 ;  /* 0x00000007141472a4 */ /* 0x008fc4000f8e020b */
[----:B------:R-:W-:-:S06]  /*2c90*/  UIMAD UR5, UR8, UR6, UR5 ;  /* 0x00000006080572a4 */ /* 0x000fcc000f8e0205 */
[----:B------:R-:W-:Y:S01]  /*2ca0*/  IMAD.U32 R14, RZ, RZ, UR5 ;  /* 0x00000005ff0e7e24 */ /* 0x000fe2000f8e00ff */
[----:B------:R-:W-:Y:S06]  /*2cb0*/  BRA.U !UP0, `(.L_x_24) ;  /* 0xffffffe508107547 */ /* 0x000fec000b83ffff */
.L_x_11:
[----:B------:R-:W-:Y:S01]  /*2cc0*/  UIADD3 UR5, UPT, UPT, UR4, 0x2, URZ ;  /* 0x0000000204057890 */ /* 0x000fe2000fffe0ff */
[----:B------:R-:W1:Y:S01]  /*2cd0*/  S2UR UR14, SR_CgaCtaId ;  /* 0x00000000000e79c3 */ /* 0x000e620000008800 */
[----:B------:R-:W-:Y:S01]  /*2ce0*/  UISETP.NE.AND UP0, UPT, UR4, 0x11, UPT ;  /* 0x000000110400788c */ /* 0x000fe2000bf05270 */
[----:B------:R-:W-:-:S03]  /*2cf0*/  R2UR UR13, R7 ;  /* 0x00000000070d72ca */ /* 0x000fc600000e0000 */
[----:B------:R-:W-:-:S04]  /*2d00*/  USEL UR5, UR5, 0x1, UP0 ;  /* 0x0000000105057887 */ /* 0x000fc80008000000 */
[----:B------:R-:W-:Y:S02]  /*2d10*/  UIADD3 UR6, UPT, UPT, UR5, 0x1, URZ ;  /* 0x0000000105067890 */ /* 0x000fe4000fffe0ff */
[----:B------:R-:W-:-:S04]  /*2d20*/  UISETP.NE.AND UP1, UPT, UR5, 0x12, UPT ;  /* 0x000000120500788c */ /* 0x000fc8000bf25270 */
[----:B------:R-:W-:Y:S02]  /*2d30*/  USEL UR11, UR6, 0x1, UP1 ;  /* 0x00000001060b7887 */ /* 0x000fe40008800000 */
[----:B------:R-:W-:Y:S02]  /*2d40*/  UISETP.EQ.XOR UP1, UPT, UR4, 0x11, !UP1 ;  /* 0x000000110400788c */ /* 0x000fe4000cf22a70 */
[----:B------:R-:W-:Y:S02]  /*2d50*/  UIADD3 UR5, UPT, UPT, UR11, 0x1, URZ ;  /* 0x000000010b057890 */ /* 0x000fe4000fffe0ff */
[----:B------:R-:W-:Y:S02]  /*2d60*/  UISETP.NE.AND UP0, UPT, UR11, 0x12, UPT ;  /* 0x000000120b00788c */ /* 0x000fe4000bf05270 */
[----:B------:R-:W-:Y:S02]  /*2d70*/  UISETP.EQ.XOR UP1, UPT, UR11, 0x12, UP1 ;  /* 0x000000120b00788c */ /* 0x000fe40008f22a70 */
[----:B------:R-:W-:-:S04]  /*2d80*/  USEL UR10, UR5, 0x1, UP0 ;  /* 0x00000001050a7887 */ /* 0x000fc80008000000 */
        /* <DEDUP_REMOVED lines=51> */
[----:B------:R-:W-:-:S03]  /*30c0*/  USEL UR5, UR4, 0x1, UP0 ;  /* 0x0000000104057887 */ /* 0x000fc60008000000 */
[----:B------:R-:W-:Y:S01]  /*30d0*/  UMOV UR4, 0x400 ;  /* 0x0000040000047882 */ /* 0x000fe20000000000 */
[----:B------:R-:W-:Y:S02]  /*30e0*/  UISETP.EQ.XOR UP1, UPT, UR5, 0x12, UP1 ;  /* 0x000000120500788c */ /* 0x000fe40008f22a70 */
[----:B------:R-:W-:Y:S02]  /*30f0*/  UISETP.NE.AND UP0, UPT, UR5, 0x12, UPT ;  /* 0x000000120500788c */ /* 0x000fe4000bf05270 */
[----:B------:R-:W-:Y:S02]  /*3100*/  USEL UR6, URZ, 0x1, !UP1 ;  /* 0x00000001ff067887 */ /* 0x000fe4000c800000 */
[----:B-1----:R-:W-:Y:S02]  /*3110*/  ULEA UR4, UR14, UR4, 0x18 ;  /* 0x000000040e047291 */ /* 0x002fe4000f8ec0ff */
[----:B------:R-:W-:Y:S02]  /*3120*/  USEL UR5, UR5, URZ, UP0 ;  /* 0x000000ff05057287 */ /* 0x000fe40008000000 */
[----:B------:R-:W-:Y:S01]  /*3130*/  LOP3.LUT R8, R24, UR6, RZ, 0x3c, !PT ;  /* 0x0000000618087c12 */ /* 0x000fe2000f8e3cff */
[----:B------:R-:W-:-:S02]  /*3140*/  UISETP.NE.AND UP0, UPT, UR13, URZ, UPT ;  /* 0x000000ff0d00728c */ /* 0x000fc4000bf05270 */
[----:B------:R-:W-:Y:S02]  /*3150*/  ULEA UR5, UR5, UR4, 0x3 ;  /* 0x0000000405057291 */ /* 0x000fe4000f8e18ff */
[----:B------:R-:W-:-:S07]  /*3160*/  IMAD.U32 R8, R8, -0x80000000, RZ ;  /* 0x8000000008087824 */ /* 0x000fce00078e00ff */
[----:B------:R-:W1:Y:S02]  /*3170*/  SYNCS.PHASECHK.TRANS64.TRYWAIT P0, [UR5+0xa0], R8 ;  /* 0x0000a008ff0075a7 */ /* 0x000e640008001105 */
[----:B-1----:R-:W-:Y:S05]  /*3180*/  @!P0 BRA `(.L_x_25) ;  /* 0x0000008c00408947 */ /* 0x002fea0003800000 */
.L_x_103:
[----:B------:R-:W-:Y:S04]  /*3190*/  BSSY.RECONVERGENT B0, `(.L_x_10) ;  /* 0x0000010000007945 */ /* 0x000fe80003800200 */
[----:B------:R-:W-:Y:S05]  /*31a0*/  BRA.U UP0, `(.L_x_26) ;  /* 0x00000001002c7547 */ /* 0x000fea000b800000 */
[----:B------:R-:W-:Y:S02]  /*31b0*/  ELECT P0, URZ, PT ;  /* 0x0000000000ff782f */ /* 0x000fe40003800000 */
[----:B------:R-:W-:-:S11]  /*31c0*/  SHF.L.U32 R8, R5, 0x1f, RZ ;  /* 0x0000001f05087819 */ /* 0x000fd600000006ff */
[----:B-1----:R-:W-:-:S04]  /*31d0*/  @P0 IMAD.MOV.U32 R4, RZ, RZ, 0x5000 ;  /* 0x00005000ff040424 */ /* 0x002fc800078e00ff */
[----:B------:R1:W-:Y:S01]  /*31e0*/  @P0 SYNCS.ARRIVE.TRANS64 RZ, [UR5+0x10], R4 ;  /* 0x00001004ffff09a7 */ /* 0x0003e20008000005 */
[----:B------:R-:W2:Y:S02]  /*31f0*/  SYNCS.PHASECHK.TRANS64.TRYWAIT P0, [UR4+0x8], R8 ;  /* 0x00000808ff0075a7 */ /* 0x000ea40008001104 */
[----:B-12---:R-:W-:Y:S05]  /*3200*/  @!P0 BRA `(.L_x_27) ;  /* 0x0000008c003c8947 */ /* 0x006fea0003800000 */
.L_x_105:
[----:B------:R-:W-:-:S13]  /*3210*/  ELECT P0, URZ, PT ;  /* 0x0000000000ff782f */ /* 0x000fda0003800000 */
[----:B------:R-:W-:Y:S05]  /*3220*/  @!P0 BRA `(.L_x_28) ;  /* 0x0000000000188947 */ /* 0x000fea0003800000 */
[----:B-1----:R-:W-:-:S04]  /*3230*/  HFMA2 R4, -RZ, RZ, 0, -0.0078125 ;  /* 0x0000a000ff047431 */ /* 0x002fc800000001ff */
[----:B------:R2:W-:Y:S01]  /*3240*/  SYNCS.ARRIVE.TRANS64 RZ, [UR4], R4 ;  /* 0x00000004ffff79a7 */ /* 0x0005e20008000004 */
[----:B------:R-:W-:Y:S05]  /*3250*/  BRA `(.L_x_28) ;  /* 0x00000000000c7947 */ /* 0x000fea0003800000 */
.L_x_26:
[----:B------:R-:W-:-:S04]  /*3260*/  SHF.L.U32 R8, R5, 0x1f, RZ ;  /* 0x0000001f05087819 */ /* 0x000fc800000006ff */
[----:B------:R-:W2:Y:S02]  /*3270*/  SYNCS.PHASECHK.TRANS64.TRYWAIT P0, [UR4+0x8], R8 ;  /* 0x00000808ff0075a7 */ /* 0x000ea40008001104 */
[----:B--2---:R-:W-:Y:S05]  /*3280*/  @!P0 BRA `(.L_x_29) ;  /* 0x0000008c00388947 */ /* 0x004fea0003800000 */
.L_x_28:
[----:B------:R-:W-:Y:S05]  /*3290*/  BSYNC.RECONVERGENT B0 ;  /* 0x0000000000007941 */ /* 0x000fea0003800200 */
.L_x_10:
[----:B------:R-:W-:-:S13]  /*32a0*/  ISETP.NE.AND P0, PT, R0, 0xc, PT ;  /* 0x0000000c0000780c */ /* 0x000fda0003f05270 */
[----:B------:R-:W-:Y:S05]  /*32b0*/  @P0 BRA `(.L_x_9) ;  /* 0x0000001c00e80947 */ /* 0x000fea0003800000 */
[----:B------:R-:W-:Y:S01]  /*32c0*/  UMOV UR6, 0x400 ;  /* 0x0000040000067882 */ /* 0x000fe20000000000 */
[----:B------:R-:W-:Y:S01]  /*32d0*/  UMOV UR4, 0x20 ;  /* 0x0000002000047882 */ /* 0x000fe20000000000 */
[----:B------:R-:W-:Y:S02]  /*32e0*/  ULEA UR6, UR14, UR6, 0x18 ;  /* 0x000000060e067291 */ /* 0x000fe4000f8ec0ff */
[----:B------:R-:W-:-:S04]  /*32f0*/  UIADD3 UR4, UPT, UPT, -UR4, 0x100000, URZ ;  /* 0x0010000004047890 */ /* 0x000fc8000fffe1ff */
[----:B------:R-:W-:Y:S02]  /*3300*/  USHF.L.U32 UR5, UR4, 0xb, URZ ;  /* 0x0000000b04057899 */ /* 0x000fe400080006ff */
[----:B------:R-:W-:Y:S01]  /*3310*/  USHF.L.U32 UR4, UR4, 0x1, URZ ;  /* 0x0000000104047899 */ /* 0x000fe200080006ff */
[----:B------:R-:W-:Y:S01]  /*3320*/  ELECT P0, URZ, PT ;  /* 0x0000000000ff782f */ /* 0x000fe20003800000 */
[----:B------:R-:W3:Y:S10]  /*3330*/  FENCE.VIEW.ASYNC.S ;  /* 0x00000000000073c6 */ /* 0x000ef40000000000 */
[----:B---3--:R3:W4:Y:S01]  /*3340*/  SYNCS.EXCH.64 URZ, [UR6+0x1a0], UR4 ;  /* 0x0001a00406ff75b2 */ /* 0x0087220008000100 */
[----:B------:R-:W-:Y:S01]  /*3350*/  NOP ;  /* 0x0000000000007918 */ /* 0x000fe20000000000 */
[----:B------:R-:W5:-:S00]  /*3360*/  USETMAXREG.DEALLOC.CTAPOOL 0x30 ;  /* 0x00000030000079c8 */ /* 0x000f4000080e0500 */
[----:B----4-:R-:W-:Y:S01]  /*3370*/  NOP ;  /* 0x0000000000007918 */ /* 0x010fe20000000000 */
[----:B---3--:R-:W-:Y:S01]  /*3380*/  UMOV UR4, 0x40 ;  /* 0x0000004000047882 */ /* 0x008fe20000000000 */
[----:B------:R-:W-:Y:S01]  /*3390*/  UMOV UR6, 0x400 ;  /* 0x0000040000067882 */ /* 0x000fe20000000000 */
[----:B------:R-:W-:Y:S02]  /*33a0*/  ULEA UR4, UR14, UR4, 0x18 ;  /* 0x000000040e047291 */ /* 0x000fe4000f8ec0ff */
[----:B------:R-:W-:-:S07]  /*33b0*/  ULEA UR6, UR14, UR6, 0x18 ;  /* 0x000000060e067291 */ /* 0x000fce000f8ec0ff */
[----:B-12--5:R-:W1:Y:S02]  /*33c0*/  LDS.U8 R4, [UR4] ;  /* 0x00000004ff047984 */ /* 0x026e640008000000 */
[----:B-1----:R-:W-:-:S13]  /*33d0*/  ISETP.NE.AND P0, PT, R4, RZ, PT ;  /* 0x000000ff0400720c */ /* 0x002fda0003f05270 */
[----:B------:R-:W-:Y:S05]  /*33e0*/  @P0 BRA `(.L_x_30) ;  /* 0x0000000400640947 */ /* 0x000fea0003800000 */
[----:B------:R-:W-:Y:S02]  /*33f0*/  ULOP3.LUT UR4, UR14, 0x1, URZ, 0xc0, !UPT ;  /* 0x000000010e047892 */ /* 0x000fe4000f8ec0ff */
[----:B------:R-:W-:Y:S02]  /*3400*/  ULOP3.LUT UR7, UR14, 0x1, URZ, 0x3c, !UPT ;  /* 0x000000010e077892 */ /* 0x000fe4000f8e3cff */
[----:B------:R-:W-:-:S09]  /*3410*/  UISETP.NE.U32.AND UP1, UPT, UR4, 0x1, UPT ;  /* 0x000000010400788c */ /* 0x000fd2000bf25070 */
[----:B------:R-:W-:Y:S05]  /*3420*/  BRA.U !UP1, `(.L_x_31) ;  /* 0x0000000109d07547 */ /* 0x000fea000b800000 */
[----:B------:R-:W-:Y:S01]  /*3430*/  ELECT P0, URZ, PT ;  /* 0x0000000000ff782f */ /* 0x000fe20003800000 */
[----:B------:R-:W-:-:S12]  /*3440*/  BSSY B0, `(.L_x_31) ;  /* 0x0000032000007945 */ /* 0x000fd80003800000 */
[----:B------:R-:W-:Y:S05]  /*3450*/  @!P0 BRA `(.L_x_32) ;  /* 0x0000000000c08947 */ /* 0x000fea0003800000 */
[----:B------:R-:W-:Y:S01]  /*3460*/  UMOV UR4, 0x10 ;  /* 0x0000001000047882 */ /* 0x000fe20000000000 */
[----:B------:R-:W-:-:S04]  /*3470*/  IMAD.U32 R5, RZ, RZ, UR14 ;  /* 0x0000000eff057e24 */ /* 0x000fc8000f8e00ff */
[----:B------:R-:W-:Y:S04]  /*3480*/  DEPBAR.LE SB1, 0x36 ;  /* 0x00009d800000791a */ /* 0x000fe80000000000 */
[----:B------:R-:W1:Y:S02]  /*3490*/  UTCATOMSWS.2CTA.FIND_AND_SET.ALIGN UP0, UR4, UR4 ;  /* 0x00000004000475e3 */ /* 0x000e640008200800 */
[----:B-1----:R-:W-:Y:S01]  /*34a0*/  PLOP3.LUT P0, PT, PT, PT, UP0, 0x80, 0x8 ;  /* 0x000000000008781c */ /* 0x002fe20003f0f008 */
[----:B------:R-:W-:-:S03]  /*34b0*/  IMAD.U32 R12, RZ, RZ, UR4 ;  /* 0x00000004ff0c7e24 */ /* 0x000fc6000f8e00ff */
[----:B------:R-:W-:-:S04]  /*34c0*/  SEL R4, RZ, 0xffffffff, !P0 ;  /* 0xffffffffff047807 */ /* 0x000fc80004000000 */
[----:B------:R-:W-:-:S13]  /*34d0*/  ISETP.NE.AND P0, PT, R4, RZ, PT ;  /* 0x000000ff0400720c */ /* 0x000fda0003f05270 */
[----:B------:R-:W-:Y:S05]  /*34e0*/  @P0 BRA `(.L_x_33) ;  /* 0x0000000000240947 */ /* 0x000fea0003800000 */
.L_x_34:
[----:B------:R-:W-:Y:S05]  /*34f0*/  NANOSLEEP 0x64 ;  /* 0x000000640000795d */ /* 0x000fea0003800000 */
[----:B------:R-:W-:-:S05]  /*3500*/  UMOV UR4, 0x10 ;  /* 0x0000001000047882 */ /* 0x000fca0000000000 */
[----:B------:R-:W-:Y:S04]  /*3510*/  DEPBAR.LE SB1, 0x36 ;  /* 0x00009d800000791a */ /* 0x000fe80000000000 */
[----:B------:R-:W1:Y:S02]  /*3520*/  UTCATOMSWS.2CTA.FIND_AND_SET.ALIGN UP0, UR4, UR4 ;  /* 0x00000004000475e3 */ /* 0x000e640008200800 */
[----:B-1----:R-:W-:Y:S01]  /*3530*/  PLOP3.LUT P0, PT, PT, PT, UP0, 0x80, 0x8 ;  /* 0x000000000008781c */ /* 0x002fe20003f0f008 */
[----:B------:R-:W-:-:S03]  /*3540*/  IMAD.U32 R12, RZ, RZ, UR4 ;  /* 0x00000004ff0c7e24 */ /* 0x000fc6000f8e00ff */
[----:B------:R-:W-:-:S04]  /*3550*/  SEL R4, RZ, 0xffffffff, !P0 ;  /* 0xffffffffff047807 */ /* 0x000fc80004000000 */
[----:B------:R-:W-:-:S13]  /*3560*/  ISETP.NE.AND P0, PT, R4, RZ, PT ;  /* 0x000000ff0400720c */ /* 0x000fda0003f05270 */
[----:B------:R-:W-:Y:S05]  /*3570*/  @!P0 BRA `(.L_x_34) ;  /* 0xfffffffc00dc8947 */ /* 0x000fea000383ffff */
.L_x_33:
[----:B------:R-:W-:Y:S01]  /*3580*/  MOV R11, 0x60 ;  /* 0x00000060000b7802 */ /* 0x000fe20000000f00 */
[----:B------:R-:W-:Y:S01]  /*3590*/  IMAD.U32 R10, RZ, RZ, UR6 ;  /* 0x00000006ff0a7e24 */ /* 0x000fe2000f8e00ff */
[----:B------:R-:W-:Y:S02]  /*35a0*/  MOV R4, 0x58 ;  /* 0x0000005800047802 */ /* 0x000fe40000000f00 */
[C---:B------:R-:W-:Y:S02]  /*35b0*/  LEA R11, R5.reuse, R11, 0x18 ;  /* 0x0000000b050b7211 */ /* 0x040fe400078ec0ff */
[----:B------:R-:W-:Y:S01]  /*35c0*/  LEA R5, R5, R4, 0x18 ;  /* 0x0000000405057211 */ /* 0x000fe200078ec0ff */
[----:B------:R-:W-:Y:S02]  /*35d0*/  IMAD.U32 R4, RZ, RZ, UR7 ;  /* 0x00000007ff047e24 */ /* 0x000fe4000f8e00ff */
[----:B------:R-:W1:Y:S02]  /*35e0*/  LDS R8, [R11] ;  /* 0x000000000b087984 */ /* 0x000e640000000800 */
[----:B-1----:R-:W-:-:S04]  /*35f0*/  IMAD.U32 R8, R8, -0x80000000, RZ ;  /* 0x8000000008087824 */ /* 0x002fc800078e00ff */
[----:B------:R-:W1:Y:S02]  /*3600*/  SYNCS.PHASECHK.TRANS64.TRYWAIT P0, [R5+URZ], R8 ;  /* 0x00000008050075a7 */ /* 0x000e6400080011ff */
[----:B-1----:R-:W-:Y:S05]  /*3610*/  @P0 BRA `(.L_x_35) ;  /* 0x0000000000080947 */ /* 0x002fea0003800000 */
[----:B------:R-:W1:Y:S02]  /*3620*/  SYNCS.PHASECHK.TRANS64.TRYWAIT P0, [R5+URZ], R8 ;  /* 0x00000008050075a7 */ /* 0x000e6400080011ff */
[----:B-1----:R-:W-:Y:S05]  /*3630*/  @!P0 BRA `(.L_x_36) ;  /* 0x0000008800688947 */ /* 0x002fea0003800000 */
.L_x_35:
[----:B------:R-:W-:Y:S01]  /*3640*/  VIADD R10, R10, 0x1a8 ;  /* 0x000001a80a0a7836 */ /* 0x000fe20000000000 */
[----:B-1----:R-:W-:Y:S01]  /*3650*/  PRMT R5, R4, 0x654, R5 ;  /* 0x0000065404057816 */ /* 0x002fe20000000005 */
[----:B------:R-:W-:Y:S02]  /*3660*/  IMAD.MOV.U32 R9, RZ, RZ, 0x4 ;  /* 0x00000004ff097424 */ /* 0x000fe400078e00ff */
[----:B------:R-:W-:Y:S01]  /*3670*/  IMAD.SHL.U32 R8, R12, 0x20, RZ ;  /* 0x000000200c087824 */ /* 0x000fe200078e00ff */
[----:B------:R-:W-:Y:S01]  /*3680*/  PRMT R4, R4, 0x654, R10 ;  /* 0x0000065404047816 */ /* 0x000fe2000000000a */
[----:B------:R1:W-:Y:S01]  /*3690*/  SYNCS.ARRIVE.TRANS64.RED RZ, [R5+URZ], R9 ;  /* 0x0000000905ff79a7 */ /* 0x0003e200080004ff */
[----:B------:R-:W-:Y:S02]  /*36a0*/  IADD3 R10, PT, PT, R12, 0x10, RZ ;  /* 0x000000100c0a7810 */ /* 0x000fe40007ffe0ff */
[----:B------:R2:W-:Y:S04]  /*36b0*/  STS [UR6+0x1a8], R8 ;  /* 0x0001a808ff007988 */ /* 0x0005e80008000806 */
[----:B------:R3:W-:Y:S01]  /*36c0*/  STAS [R4.64], R12 ;  /* 0x0000000c04007dbd */ /* 0x0007e2000c0008ff */
[----:B------:R-:W-:-:S02]  /*36d0*/  UMOV UR4, 0x50 ;  /* 0x0000005000047882 */ /* 0x000fc40000000000 */
[----:B------:R-:W-:Y:S01]  /*36e0*/  ULEA UR4, UR14, UR4, 0x18 ;  /* 0x000000040e047291 */ /* 0x000fe2000f8ec0ff */
[----:B-1----:R-:W-:Y:S01]  /*36f0*/  MOV R9, 0xffff ;  /* 0x0000ffff00097802 */ /* 0x002fe20000000f00 */
[----:B--2---:R-:W-:-:S03]  /*3700*/  IMAD.MOV.U32 R8, RZ, RZ, 0x1 ;  /* 0x00000001ff087424 */ /* 0x004fc600078e00ff */
[----:B------:R-:W-:Y:S02]  /*3710*/  SHF.L.U32 R9, R9, R12, RZ ;  /* 0x0000000c09097219 */ /* 0x000fe400000006ff */
[----:B------:R-:W-:-:S04]  /*3720*/  SHF.L.U32 R10, R8, R10, RZ ;  /* 0x0000000a080a7219 */ /* 0x000fc800000006ff */
[----:B------:R-:W-:-:S05]  /*3730*/  LOP3.LUT R9, R10, R9, RZ, 0xfc, !PT ;  /* 0x000000090a097212 */ /* 0x000fca00078efcff */
[----:B------:R3:W-:Y:S04]  /*3740*/  ATOMS.OR RZ, [UR4], R9 ;  /* 0x00000009ffff798c */ /* 0x0007e8000b000004 */
[----:B------:R3:W-:Y:S02]  /*3750*/  ATOMS.XOR RZ, [R11], R8 ;  /* 0x000000080bff738c */ /* 0x0007e40003800000 */
.L_x_32:
[----:B------:R-:W-:Y:S05]  /*3760*/  BSYNC B0 ;  /* 0x0000000000007941 */ /* 0x000fea0003800000 */
.L_x_31:
[----:B------:R-:W-:Y:S05]  /*3770*/  BRA.U UP1, `(.L_x_37) ;  /* 0x0000000101907547 */ /* 0x000fea000b800000 */
[----:B------:R-:W-:Y:S05]  /*3780*/  WARPSYNC.ALL ;  /* 0x0000000000007948 */ /* 0x000fea0003800000 */
[----:B------:R-:W-:Y:S01]  /*3790*/  NOP ;  /* 0x0000000000007918 */ /* 0x000fe20000000000 */
[----:B------:R-:W-:-:S13]  /*37a0*/  ELECT P0, URZ, PT ;  /* 0x0000000000ff782f */ /* 0x000fda0003800000 */
[----:B------:R-:W-:Y:S05]  /*37b0*/  @!P0 BRA `(.L_x_37) ;  /* 0x0000000000808947 */ /* 0x000fea0003800000 */
[----:B---3--:R-:W-:Y:S01]  /*37c0*/  IMAD.U32 R8, RZ, RZ, UR14 ;  /* 0x0000000eff087e24 */ /* 0x008fe2000f8e00ff */
[----:B------:R-:W-:Y:S02]  /*37d0*/  MOV R9, 0x60 ;  /* 0x0000006000097802 */ /* 0x000fe40000000f00 */
[----:B------:R-:W-:Y:S02]  /*37e0*/  MOV R5, 0x58 ;  /* 0x0000005800057802 */ /* 0x000fe40000000f00 */
[C---:B------:R-:W-:Y:S02]  /*37f0*/  LEA R9, R8.reuse, R9, 0x18 ;  /* 0x0000000908097211 */ /* 0x040fe400078ec0ff */
[----:B------:R-:W-:-:S03]  /*3800*/  LEA R8, R8, R5, 0x18 ;  /* 0x0000000508087211 */ /* 0x000fc600078ec0ff */
[----:B------:R-:W1:Y:S02]  /*3810*/  LDS R4, [R9] ;  /* 0x0000000009047984 */ /* 0x000e640000000800 */
[----:B-1----:R-:W-:-:S04]  /*3820*/  IMAD.U32 R4, R4, -0x80000000, RZ ;  /* 0x8000000004047824 */ /* 0x002fc800078e00ff */
[----:B------:R-:W1:Y:S02]  /*3830*/  SYNCS.PHASECHK.TRANS64.TRYWAIT P0, [R8+URZ], R4 ;  /* 0x00000004080075a7 */ /* 0x000e6400080011ff */
[----:B-1----:R-:W-:Y:S05]  /*3840*/  @P0 BRA `(.L_x_38) ;  /* 0x0000000000080947 */ /* 0x002fea0003800000 */
[----:B------:R-:W1:Y:S02]  /*3850*/  SYNCS.PHASECHK.TRANS64.TRYWAIT P0, [R8+URZ], R4 ;  /* 0x00000004080075a7 */ /* 0x000e6400080011ff */
[----:B-1----:R-:W-:Y:S05]  /*3860*/  @!P0 BRA `(.L_x_39) ;  /* 0x0000008400f48947 */ /* 0x002fea0003800000 */
.L_x_38:
[----:B------:R-:W2:Y:S01]  /*3870*/  LDS R12, [UR6+0x1a8] ;  /* 0x0001a806ff0c7984 */ /* 0x000ea20008000800 */
[----:B------:R-:W-:Y:S02]  /*3880*/  HFMA2 R4, -RZ, RZ, 0, 5.9604644775390625e-08 ;  /* 0x00000001ff047431 */ /* 0x000fe400000001ff */
[----:B-1----:R-:W-:Y:S02]  /*3890*/  IMAD.MOV.U32 R5, RZ, RZ, 0xffff ;  /* 0x0000ffffff057424 */ /* 0x002fe400078e00ff */
[----:B--2---:R-:W-:-:S03]  /*38a0*/  IMAD.SHL.U32 R11, R12, 0x20, RZ ;  /* 0x000000200c0b7824 */ /* 0x004fc600078e00ff */
[----:B------:R-:W-:Y:S01]  /*38b0*/  SHF.L.U32 R5, R5, R12, RZ ;  /* 0x0000000c05057219 */ /* 0x000fe200000006ff */
[----:B------:R-:W-:Y:S01]  /*38c0*/  VIADD R10, R12, 0x10 ;  /* 0x000000100c0a7836 */ /* 0x000fe20000000000 */
[----:B------:R1:W-:Y:S01]  /*38d0*/  STS [UR6+0x1a8], R11 ;  /* 0x0001a80bff007988 */ /* 0x0003e20008000806 */
[----:B------:R-:W-:Y:S02]  /*38e0*/  UMOV UR4, 0x50 ;  /* 0x0000005000047882 */ /* 0x000fe40000000000 */
[----:B------:R-:W-:Y:S01]  /*38f0*/  ULEA UR4, UR14, UR4, 0x18 ;  /* 0x000000040e047291 */ /* 0x000fe2000f8ec0ff */
[----:B-1----:R-:W-:Y:S02]  /*3900*/  SHF.L.U32 R11, R4, R10, RZ ;  /* 0x0000000a040b7219 */ /* 0x002fe400000006ff */
[----:B------:R-:W-:Y:S02]  /*3910*/  MOV R10, UR7 ;  /* 0x00000007000a7c02 */ /* 0x000fe40008000f00 */
[----:B------:R-:W-:-:S02]  /*3920*/  LOP3.LUT R5, R11, R5, RZ, 0xfc, !PT ;  /* 0x000000050b057212 */ /* 0x000fc400078efcff */
[----:B------:R-:W-:-:S03]  /*3930*/  PRMT R10, R10, 0x654, R8 ;  /* 0x000006540a0a7816 */ /* 0x000fc60000000008 */
[----:B------:R1:W-:Y:S01]  /*3940*/  ATOMS.OR RZ, [UR4], R5 ;  /* 0x00000005ffff798c */ /* 0x0003e2000b000004 */
[----:B------:R1:W-:Y:S03]  /*3950*/  SYNCS.ARRIVE.TRANS64.RED.A1T0 RZ, [R10+URZ], RZ ;  /* 0x000000ff0aff79a7 */ /* 0x0003e600081004ff */
[----:B------:R1:W-:Y:S01]  /*3960*/  ATOMS.XOR RZ, [R9], R4 ;  /* 0x0000000409ff738c */ /* 0x0003e20003800000 */
[----:B------:R-:W-:Y:S05]  /*3970*/  BRA `(.L_x_37) ;  /* 0x0000000000107947 */ /* 0x000fea0003800000 */
.L_x_30:
[----:B------:R-:W-:-:S05]  /*3980*/  MOV R4, 0xffffffff ;  /* 0xffffffff00047802 */ /* 0x000fca0000000f00 */
[----:B------:R1:W-:Y:S02]  /*3990*/  STS [UR6+0x1a8], R4 ;  /* 0x0001a804ff007988 */ /* 0x0003e40008000806 */
[----:B-1----:R-:W-:Y:S02]  /*39a0*/  MOV R4, 0x39c0 ;  /* 0x000039c000047802 */ /* 0x002fe40000000f00 */
[----:B------:R-:W-:Y:S05]  /*39b0*/  CALL.REL.NOINC `($__internal_1_$__cuda_sm10x_tcgen05_guardrail_trap_phase_invalid_during_alloc) ;  /* 0x0000008c00e87944 */ /* 0x000fea0003c00000 */
.L_x_37:
[----:B------:R-:W-:Y:S05]  /*39c0*/  WARPSYNC.ALL ;  /* 0x0000000000007948 */ /* 0x000fea0003800000 */
[----:B------:R-:W-:Y:S01]  /*39d0*/  NOP ;  /* 0x0000000000007918 */ /* 0x000fe20000000000 */
[----:B------:R-:W2:Y:S01]  /*39e0*/  S2UR UR4, SR_CgaCtaId ;  /* 0x00000000000479c3 */ /* 0x000ea20000008800 */
[----:B-1-3--:R-:W-:-:S07]  /*39f0*/  MOV R5, 0x400 ;  /* 0x0000040000057802 */ /* 0x00afce0000000f00 */
[----:B------:R-:W-:Y:S01]  /*3a00*/  BAR.SYNC.DEFER_BLOCKING 0x2, 0x120 ;  /* 0x0084800000007b1d */ /* 0x000fe20000010000 */
[----:B------:R-:W-:Y:S02]  /*3a10*/  R2UR UR8, R2 ;  /* 0x00000000020872ca */ /* 0x000fe400000e0000 */
[----:B------:R-:W-:Y:S01]  /*3a20*/  R2UR UR5, R5 ;  /* 0x00000000050572ca */ /* 0x000fe200000e0000 */
[----:B--2---:R-:W-:-:S05]  /*3a30*/  IMAD.U32 R4, RZ, RZ, UR4 ;  /* 0x00000004ff047e24 */ /* 0x004fca000f8e00ff */
[----:B------:R-:W-:-:S13]  /*3a40*/  R2UR UR4, R4 ;  /* 0x00000000040472ca */ /* 0x000fda00000e0000 */
[----:B------:R-:W-:-:S04]  /*3a50*/  ULEA UR4, UR4, UR5, 0x18 ;  /* 0x0000000504047291 */ /* 0x000fc8000f8ec0ff */
[----:B------:R-:W-:-:S04]  /*3a60*/  UIADD3 UR5, UPT, UPT, UR4, 0x5800, URZ ;  /* 0x0000580004057890 */ /* 0x000fc8000fffe0ff */
[----:B------:R-:W-:Y:S01]  /*3a70*/  USHF.R.U32.HI UR5, URZ, 0x4, UR5 ;  /* 0x00000004ff057899 */ /* 0x000fe20008011605 */
[----:B------:R-:W-:Y:S03]  /*3a80*/  LDS R5, [UR4+0x1a8] ;  /* 0x0001a804ff057984 */ /* 0x000fe60008000800 */
[----:B------:R-:W-:-:S04]  /*3a90*/  ULOP3.LUT UR5, UR5, 0x3fc0, URZ, 0xc0, !UPT ;  /* 0x00003fc005057892 */ /* 0x000fc8000f8ec0ff */
[----:B------:R-:W-:-:S06]  /*3aa0*/  ULOP3.LUT UR5, UR5, 0x10000, URZ, 0xfc, !UPT ;  /* 0x0001000005057892 */ /* 0x000fcc000f8efcff */
[----:B------:R-:W-:-:S05]  /*3ab0*/  IMAD.U32 R8, RZ, RZ, UR5 ;  /* 0x00000005ff087e24 */ /* 0x000fca000f8e00ff */
[----:B------:R-:W1:Y:S01]  /*3ac0*/  LDCU UR5, c[0x0][0x624] ;  /* 0x0000c480ff0577ac */ /* 0x000e620008000800 */
[----:B------:R-:W2:Y:S01]  /*3ad0*/  SHFL.IDX PT, R8, R8, RZ, 0x1f ;  /* 0x00001fff08087589 */ /* 0x000ea200000e0000 */
[----:B-1----:R-:W-:Y:S01]  /*3ae0*/  UISETP.GE.AND UP0, UPT, UR8, UR5, UPT ;  /* 0x000000050800728c */ /* 0x002fe2000bf06270 */
[----:B--2---:R-:W-:-:S08]  /*3af0*/  R2UR UR30, R8 ;  /* 0x00000000081e72ca */ /* 0x004fd000000e0000 */
[----:B------:R-:W-:Y:S07]  /*3b00*/  BRA.U UP0, `(.L_x_40) ;  /* 0x0000001100f07547 */ /* 0x000fee000b800000 */
[----:B------:R-:W1:Y:S01]  /*3b10*/  LDCU UR8, c[0x0][0x38c] ;  /* 0x00007180ff0877ac */ /* 0x000e620008000800 */
[----:B------:R-:W-:Y:S02]  /*3b20*/  R2UR UR6, R6 ;  /* 0x00000000060672ca */ /* 0x000fe400000e0000 */
[----:B------:R-:W-:Y:S02]  /*3b30*/  CS2R R16, SRZ ;  /* 0x0000000000107805 */ /* 0x000fe4000001ff00 */
[----:B------:R-:W-:Y:S01]  /*3b40*/  R2UR UR7, R7 ;  /* 0x00000000070772ca */ /* 0x000fe200000e0000 */
[----:B------:R-:W-:Y:S01]  /*3b50*/  IMAD.MOV.U32 R18, RZ, RZ, RZ ;  /* 0x000000ffff127224 */ /* 0x000fe200078e00ff */
[----:B------:R-:W-:Y:S01]  /*3b60*/  R2UR UR35, R2 ;  /* 0x00000000022372ca */ /* 0x000fe200000e0000 */
[----:B------:R-:W-:Y:S02]  /*3b70*/  UIADD3 UR28, UPT, UPT, UR30, 0x100, URZ ;  /* 0x000001001e1c7890 */ /* 0x000fe4000fffe0ff */
[----:B------:R-:W-:-:S02]  /*3b80*/  UIADD3 UR26, UPT, UPT, UR30, 0x200, URZ ;  /* 0x000002001e1a7890 */ /* 0x000fc4000fffe0ff */
[----:B------:R-:W-:Y:S02]  /*3b90*/  UIADD3 UR24, UPT, UPT, UR30, 0x300, URZ ;  /* 0x000003001e187890 */ /* 0x000fe4000fffe0ff */
[----:B------:R-:W-:Y:S02]  /*3ba0*/  UIADD3 UR22, UPT, UPT, UR30, 0x400, URZ ;  /* 0x000004001e167890 */ /* 0x000fe4000fffe0ff */
[----:B------:R-:W-:Y:S02]  /*3bb0*/  ULOP3.LUT UR66, UR6, 0xffff, URZ, 0xc0, !UPT ;  /* 0x0000ffff06427892 */ /* 0x000fe4000f8ec0ff */
[----:B------:R-:W-:Y:S02]  /*3bc0*/  ULOP3.LUT UR34, UR6, 0xffff, URZ, 0xc0, !UPT ;  /* 0x0000ffff06227892 */ /* 0x000fe4000f8ec0ff */
[----:B------:R-:W-:Y:S02]  /*3bd0*/  ULOP3.LUT UR32, UR6, 0xffff, URZ, 0xc0, !UPT ;  /* 0x0000ffff06207892 */ /* 0x000fe4000f8ec0ff */
[----:B------:R-:W-:-:S02]  /*3be0*/  ULOP3.LUT UR63, UR6, 0xffff, URZ, 0xc0, !UPT ;  /* 0x0000ffff063f7892 */ /* 0x000fc4000f8ec0ff */
[----:B------:R-:W-:Y:S02]  /*3bf0*/  ULOP3.LUT UR62, UR6, 0xffff, URZ, 0xc0, !UPT ;  /* 0x0000ffff063e7892 */ /* 0x000fe4000f8ec0ff */
[----:B-1----:R-:W-:Y:S02]  /*3c00*/  UIADD3 UR6, UPT, UPT, -UR8, URZ, URZ ;  /* 0x000000ff08067290 */ /* 0x002fe4000fffe1ff */
[----:B------:R-:W-:Y:S02]  /*3c10*/  UISETP.NE.AND UP1, UPT, UR7, URZ, UPT ;  /* 0x000000ff0700728c */ /* 0x000fe4000bf25270 */
[----:B------:R-:W-:Y:S02]  /*3c20*/  UIADD3 UR7, UPT, UPT, UR8, -0x1, URZ ;  /* 0xffffffff08077890 */ /* 0x000fe4000fffe0ff */
[----:B------:R-:W-:Y:S02]  /*3c30*/  USHF.R.S32.HI UR6, URZ, 0x1f, UR6 ;  /* 0x0000001fff067899 */ /* 0x000fe40008011406 */
[----:B------:R-:W-:-:S02]  /*3c40*/  UISETP.GT.AND UP0, UPT, UR8, URZ, UPT ;  /* 0x000000ff0800728c */ /* 0x000fc4000bf04270 */
[----:B------:R-:W-:Y:S02]  /*3c50*/  USHF.R.S32.HI UR21, URZ, 0x1f, UR7 ;  /* 0x0000001fff157899 */ /* 0x000fe40008011407 */
[----:B------:R-:W-:Y:S02]  /*3c60*/  ULEA.HI UR6, UR6, -UR8, URZ, 0x7 ;  /* 0x8000000806067291 */ /* 0x000fe4000f8f38ff */
[----:B------:R-:W-:Y:S02]  /*3c70*/  ULEA.HI UR21, UR21, UR7, URZ, 0x7 ;  /* 0x0000000715157291 */ /* 0x000fe4000f8f38ff */
[----:B------:R-:W-:Y:S02]  /*3c80*/  USHF.R.S32.HI UR6, URZ, 0x7, UR6 ;  /* 0x00000007ff067899 */ /* 0x000fe40008011406 */
[----:B------:R-:W-:Y:S01]  /*3c90*/  USHF.R.S32.HI UR21, URZ, 0x7, UR21 ;  /* 0x00000007ff157899 */ /* 0x000fe20008011415 */
[----:B------:R-:W-:Y:S01]  /*3ca0*/  UMOV UR5, URZ ;  /* 0x000000ff00057c82 */ /* 0x000fe20008000000 */
[----:B------:R-:W-:Y:S01]  /*3cb0*/  UIADD3 UR67, UPT, UPT, UR4, 0x130, URZ ;  /* 0x0000013004437890 */ /* 0x000fe2000fffe0ff */
[----:B------:R-:W-:Y:S01]  /*3cc0*/  UMOV UR60, 0x0 ;  /* 0x00000000003c7882 */ /* 0x000fe20000000000 */
        /* <DEDUP_REMOVED lines=25> */
[----:B------:R-:W-:-:S02]  /*3e60*/  UIADD3 UR33, UPT, UPT, UR4, 0x130, URZ ;  /* 0x0000013004217890 */ /* 0x000fc4000fffe0ff */
[----:B------:R-:W-:Y:S02]  /*3e70*/  UIADD3 UR65, UPT, UPT, UR4, 0x8, URZ ;  /* 0x0000000804417890 */ /* 0x000fe4000fffe0ff */
[----:B------:R-:W-:Y:S01]  /*3e80*/  UIADD3 UR64, UPT, UPT, UR4, 0x150, URZ ;  /* 0x0000015004407890 */ /* 0x000fe2000fffe0ff */
[----:B------:R-:W-:Y:S01]  /*3e90*/  UMOV UR31, 0xc0004010 ;  /* 0xc0004010001f7882 */ /* 0x000fe20000000000 */
[----:B------:R-:W-:Y:S01]  /*3ea0*/  UMOV UR29, 0xc0004010 ;  /* 0xc0004010001d7882 */ /* 0x000fe20000000000 */
[----:B------:R-:W-:Y:S01]  /*3eb0*/  UMOV UR27, 0xc0004010 ;  /* 0xc0004010001b7882 */ /* 0x000fe20000000000 */
[----:B------:R-:W-:Y:S01]  /*3ec0*/  @!UP0 ULOP3.LUT UR21, URZ, UR6, URZ, 0x33, !UPT ;  /* 0x00000006ff158292 */ /* 0x000fe2000f8e33ff */
        /* <DEDUP_REMOVED lines=11> */
[----:B------:R-:W-:-:S05]  /*3f80*/  UMOV UR69, 0x10150490 ;  /* 0x1015049000457882 */ /* 0x000fca0000000000 */
.L_x_53:
[----:B-1----:R-:W1:Y:S02]  /*3f90*/  S2UR UR6, SR_CgaSize ;  /* 0x00000000000679c3 */ /* 0x002e640000008a00 */
[----:B-1----:R-:W-:-:S12]  /*3fa0*/  UIMAD UR6, UR6, -0xa0, URZ ;  /* 0xffffff60060678a4 */ /* 0x002fd8000f8e02ff */
[----:B------:R-:W1:Y:S02]  /*3fb0*/  LDCU UR6, c[0x0][UR6+0x2c0] ;  /* 0x00005800060677ac */ /* 0x000e640008000800 */
[----:B-1----:R-:W-:Y:S01]  /*3fc0*/  UIADD3 UR35, UPT, UPT, UR6, UR35, URZ ;  /* 0x0000002306237290 */ /* 0x002fe2000fffe0ff */
[----:B--23--:R-:W-:Y:S11]  /*3fd0*/  BRA.U UP1, `(.L_x_41) ;  /* 0x0000000d01b07547 */ /* 0x00cff6000b800000 */
[----:B------:R-:W-:Y:S02]  /*3fe0*/  SHF.L.U32 R10, R17, 0x1f, RZ ;  /* 0x0000001f110a7819 */ /* 0x000fe400000006ff */
[----:B------:R-:W-:Y:S02]  /*3ff0*/  SHF.L.U32 R8, R16, 0x1f, RZ ;  /* 0x0000001f10087819 */ /* 0x000fe400000006ff */
[----:B------:R-:W1:Y:S02]  /*4000*/  SYNCS.PHASECHK.TRANS64.TRYWAIT P0, [UR4], R10 ;  /* 0x0000000aff0075a7 */ /* 0x000e640008001104 */
[----:B-1----:R-:W-:Y:S05]  /*4010*/  @!P0 BRA `(.L_x_42) ;  /* 0x0000008000208947 */ /* 0x002fea0003800000 */
.L_x_110:
[----:B------:R-:W-:-:S09]  /*4020*/  ULEA UR14, UR5, UR4, 0x3 ;  /* 0x00000004050e7291 */ /* 0x000fd2000f8e18ff */
[----:B------:R-:W2:Y:S02]  /*4030*/  SYNCS.PHASECHK.TRANS64.TRYWAIT P0, [UR14+0x10], R8 ;  /* 0x00001008ff0075a7 */ /* 0x000ea4000800110e */
[----:B--2---:R-:W-:Y:S05]  /*4040*/  @!P0 BRA `(.L_x_43) ;  /* 0x0000008000308947 */ /* 0x004fea0003800000 */
.L_x_112:
[----:B------:R-:W-:Y:S01]  /*4050*/  UIMAD UR12, UR5, 0x2800, UR4 ;  /* 0x00002800050c78a4 */ /* 0x000fe2000f8e0204 */
[----:B-1----:R-:W-:Y:S01]  /*4060*/  IMAD.MOV.U32 R6, RZ, RZ, RZ ;  /* 0x000000ffff067224 */ /* 0x002fe200078e00ff */
[----:B------:R-:W-:Y:S01]  /*4070*/  UMOV UR16, 0x0 ;  /* 0x0000000000107882 */ /* 0x000fe20000000000 */
[----:B------:R-:W-:Y:S01]  /*4080*/  UMOV UR17, 0x10200490 ;  /* 0x1020049000117882 */ /* 0x000fe20000000000 */
[----:B------:R-:W-:Y:S02]  /*4090*/  UIADD3 UR12, UPT, UPT, UR12, 0xa800, URZ ;  /* 0x0000a8000c0c7890 */ /* 0x000fe4000fffe0ff */
[C---:B------:R-:W-:Y:S01]  /*40a0*/  R2UR UR6, R6.reuse ;  /* 0x00000000060672ca */ /* 0x040fe200000e0000 */
[----:B------:R-:W-:Y:S01]  /*40b0*/  UMOV UR13, 0xc0004010 ;  /* 0xc0004010000d7882 */ /* 0x000fe20000000000 */
[----:B------:R-:W-:Y:S01]  /*40c0*/  USHF.R.U32.HI UR12, URZ, 0x4, UR12 ;  /* 0x00000004ff0c7899 */ /* 0x000fe2000801160c */
[----:B------:R-:W-:Y:S01]  /*40d0*/  R2UR UR15, R6 ;  /* 0x00000000060f72ca */ /* 0x000fe200000e0000 */
[----:B------:R-:W-:Y:S01]  /*40e0*/  UMOV UR18, 0x0 ;  /* 0x0000000000127882 */ /* 0x000fe20000000000 */
[----:B------:R-:W-:Y:S01]  /*40f0*/  UMOV UR19, 0x10200490 ;  /* 0x1020049000137882 */ /* 0x000fe20000000000 */
[----:B------:R-:W-:Y:S01]  /*4100*/  ULOP3.LUT UR12, UR12, 0x3fc0, URZ, 0xc0, !UPT ;  /* 0x00003fc00c0c7892 */ /* 0x000fe2000f8ec0ff */
[----:B------:R-:W-:Y:S01]  /*4110*/  UMOV UR9, 0xc0004010 ;  /* 0xc000401000097882 */ /* 0x000fe20000000000 */
[----:B------:R-:W-:-:S02]  /*4120*/  UIADD3 UR14, UPT, UPT, UR14, 0xa0, URZ ;  /* 0x000000a00e0e7890 */ /* 0x000fc4000fffe0ff */
[----:B------:R-:W-:Y:S02]  /*4130*/  ULOP3.LUT UR12, UR12, 0x10000, URZ, 0xfc, !UPT ;  /* 0x000100000c0c7892 */ /* 0x000fe4000f8efcff */
[----:B------:R-:W-:Y:S02]  /*4140*/  UIADD3 UR5, UPT, UPT, UR5, 0x1, URZ ;  /* 0x0000000105057890 */ /* 0x000fe4000fffe0ff */
[----:B------:R-:W-:Y:S02]  /*4150*/  UIADD3 UR8, UPT, UPT, UR12, 0x80, URZ ;  /* 0x000000800c087890 */ /* 0x000fe4000fffe0ff */
[----:B------:R-:W-:Y:S01]  /*4160*/  UIADD3 UR10, UPT, UPT, UR12, 0x100, URZ ;  /* 0x000001000c0a7890 */ /* 0x000fe2000fffe0ff */
[----:B------:R-:W-:Y:S02]  /*4170*/  UMOV UR11, 0xc0004010 ;  /* 0xc0004010000b7882 */ /* 0x000fe40000000000 */
[----:B------:R1:W-:Y:S01]  /*4180*/  UTCHMMA.2CTA gdesc[UR30], gdesc[UR12], tmem[UR6], tmem[UR16], idesc[UR17], !UPT ;  /* 0x00ff100c1e0075ea */ /* 0x0003e2000fa00006 */
[----:B------:R-:W-:Y:S01]  /*4190*/  UMOV UR7, 0xc0004010 ;  /* 0xc000401000077882 */ /* 0x000fe20000000000 */
[----:B------:R-:W-:Y:S01]  /*41a0*/  UISETP.NE.AND UP0, UPT, UR5, 0x12, UPT ;  /* 0x000000120500788c */ /* 0x000fe2000bf05270 */
[C---:B-1----:R-:W-:Y:S01]  /*41b0*/  R2UR UR16, R6.reuse ;  /* 0x00000000061072ca */ /* 0x042fe200000e0000 */
[----:B------:R-:W-:Y:S01]  /*41c0*/  UIADD3 UR6, UPT, UPT, UR12, 0x180, URZ ;  /* 0x000001800c067890 */ /* 0x000fe2000fffe0ff */
[----:B------:R-:W-:-:S11]  /*41d0*/  R2UR UR13, R6 ;  /* 0x00000000060d72ca */ /* 0x000fd600000e0000 */
[----:B------:R1:W-:Y:S01]  /*41e0*/  UTCHMMA.2CTA gdesc[UR28], gdesc[UR8], tmem[UR16], tmem[UR18], idesc[UR19], UPT ;  /* 0x00ff12081c0075ea */ /* 0x0003e2000ba00010 */
[----:B------:R2:W-:Y:S01]  /*41f0*/  UTCHMMA.2CTA gdesc[UR26], gdesc[UR10], tmem[UR15], tmem[UR18], idesc[UR19], UPT ;  /* 0x00ff120a1a0075ea */ /* 0x0005e2000ba0000f */
[----:B------:R3:W-:Y:S01]  /*4200*/  UTCHMMA.2CTA gdesc[UR24], gdesc[UR6], tmem[UR13], tmem[UR18], idesc[UR19], UPT ;  /* 0x00ff1206180075ea */ /* 0x0007e2000ba0000d */
[----:B-1----:R-:W-:Y:S01]  /*4210*/  UIADD3 UR8, UPT, UPT, UR12, 0x200, URZ ;  /* 0x000002000c087890 */ /* 0x002fe2000fffe0ff */
[----:B------:R-:W-:Y:S01]  /*4220*/  R2UR UR12, R6 ;  /* 0x00000000060c72ca */ /* 0x000fe200000e0000 */
[----:B--2---:R-:W-:Y:S01]  /*4230*/  UMOV UR10, 0x3 ;  /* 0x00000003000a7882 */ /* 0x004fe20000000000 */
[----:B---3--:R-:W-:-:S06]  /*4240*/  USEL UR6, URZ, 0x1, UP0 ;  /* 0x00000001ff067887 */ /* 0x008fcc0008000000 */
[----:B------:R-:W-:Y:S01]  /*4250*/  LOP3.LUT R16, R16, UR6, RZ, 0x3c, !PT ;  /* 0x0000000610107c12 */ /* 0x000fe2000f8e3cff */
[----:B------:R-:W-:Y:S02]  /*4260*/  USEL UR6, UR5, URZ, UP0 ;  /* 0x000000ff05067287 */ /* 0x000fe40008000000 */
[----:B------:R-:W-:Y:S02]  /*4270*/  UISETP.GE.AND UP0, UPT, UR21, 0x1, UPT ;  /* 0x000000011500788c */ /* 0x000fe4000bf06270 */
[----:B------:R1:W-:Y:S01]  /*4280*/  UTCHMMA.2CTA gdesc[UR22], gdesc[UR8], tmem[UR12], tmem[UR18], idesc[UR19], UPT ;  /* 0x00ff1208160075ea */ /* 0x0003e2000ba0000c */
[----:B------:R1:W-:Y:S01]  /*4290*/  UTCBAR.2CTA.MULTICAST [UR67], URZ, UR10 ;  /* 0x000000ff430073e9 */ /* 0x0003e2000820080a */
[----:B------:R1:W-:Y:S01]  /*42a0*/  UTCBAR.2CTA.MULTICAST [UR14], URZ, UR66 ;  /* 0x000000ff0e0073e9 */ /* 0x0003e20008200842 */
[----:B------:R-:W-:-:S04]  /*42b0*/  UMOV UR5, URZ ;  /* 0x000000ff00057c82 */ /* 0x000fc80008000000 */
[----:B------:R-:W-:Y:S05]  /*42c0*/  BRA.U !UP0, `(.L_x_44) ;  /* 0x0000000508c47547 */ /* 0x000fea000b800000 */
[----:B------:R-:W-:Y:S02]  /*42d0*/  CS2R R10, SRZ ;  /* 0x00000000000a7805 */ /* 0x000fe4000001ff00 */
[----:B------:R-:W-:Y:S01]  /*42e0*/  CS2R R8, SRZ ;  /* 0x0000000000087805 */ /* 0x000fe2000001ff00 */
[----:B------:R-:W-:Y:S01]  /*42f0*/  IMAD.MOV.U32 R6, RZ, RZ, RZ ;  /* 0x000000ffff067224 */ /* 0x000fe200078e00ff */
[----:B------:R-:W-:Y:S01]  /*4300*/  UMOV UR5, URZ ;  /* 0x000000ff00057c82 */ /* 0x000fe20008000000 */
[----:B------:R-:W-:-:S05]  /*4310*/  UMOV UR20, URZ ;  /* 0x000000ff00147c82 */ /* 0x000fca0008000000 */
.L_x_49:
[----:B--2---:R-:W-:Y:S01]  /*4320*/  ULEA UR16, UR6, UR4, 0x3 ;  /* 0x0000000406107291 */ /* 0x004fe2000f8e18ff */
[----:B-1----:R-:W-:Y:S01]  /*4330*/  SHF.L.U32 R21, R16, 0x1f, RZ ;  /* 0x0000001f10157819 */ /* 0x002fe200000006ff */
[----:B------:R-:W-:Y:S01]  /*4340*/  UISETP.NE.U32.AND UP0, UPT, UR5, URZ, UPT ;  /* 0x000000ff0500728c */ /* 0x000fe2000bf05070 */
[----:B------:R-:W-:Y:S06]  /*4350*/  SHF.L.U32 R15, R18, 0x1f, RZ ;  /* 0x0000001f120f7819 */ /* 0x000fec00000006ff */
[----:B------:R-:W2:Y:S02]  /*4360*/  SYNCS.PHASECHK.TRANS64.TRYWAIT P0, [UR16+0x10], R21 ;  /* 0x00001015ff0075a7 */ /* 0x000ea40008001110 */
[----:B--2---:R-:W-:Y:S05]  /*4370*/  @!P0 BRA `(.L_x_45) ;  /* 0x0000007c00808947 */ /* 0x004fea0003800000 */
.L_x_114:
[----:B------:R-:W3:Y:S01]  /*4380*/  SYNCS.PHASECHK.TRANS64.TRYWAIT P0, [UR4+0x138], R15 ;  /* 0x0001380fff0075a7 */ /* 0x000ee20008001104 */
[----:B------:R-:W-:Y:S01]  /*4390*/  UIMAD UR5, UR6, 0x2800, UR4 ;  /* 0x00002800060578a4 */ /* 0x000fe2000f8e0204 */
[----:B------:R-:W-:Y:S01]  /*43a0*/  HFMA2 R13, -RZ, RZ, 0, 3.814697265625e-06 ;  /* 0x00000040ff0d7431 */ /* 0x000fe200000001ff */
[----:B--2---:R-:W-:Y:S02]  /*43b0*/  MOV R12, 0x100 ;  /* 0x00000100000c7802 */ /* 0x004fe40000000f00 */
[----:B------:R-:W-:Y:S04]  /*43c0*/  UIADD3 UR5, UPT, UPT, UR5, 0xa800, URZ ;  /* 0x0000a80005057890 */ /* 0x000fe8000fffe0ff */
[----:B------:R-:W-:Y:S04]  /*43d0*/  USHF.R.U32.HI UR5, URZ, 0x4, UR5 ;  /* 0x00000004ff057899 */ /* 0x000fe80008011605 */
[----:B------:R-:W-:Y:S04]  /*43e0*/  ULOP3.LUT UR5, UR5, 0x3fc0, URZ, 0xc0, !UPT ;  /* 0x00003fc005057892 */ /* 0x000fe8000f8ec0ff */
[----:B------:R-:W-:Y:S01]  /*43f0*/  ULOP3.LUT UR5, UR5, 0x80000, URZ, 0xfc, !UPT ;  /* 0x0008000005057892 */ /* 0x000fe2000f8efcff */
[----:B---3--:R-:W-:Y:S11]  /*4400*/  @!P0 BRA `(.L_x_46) ;  /* 0x0000007c00788947 */ /* 0x008ff60003800000 */
.L_x_116:
[----:B------:R-:W-:Y:S01]  /*4410*/  R2UR UR13, R13 ;  /* 0x000000000d0d72ca */ /* 0x000fe200000e0000 */
[----:B-1----:R-:W-:Y:S01]  /*4420*/  UIADD3 UR8, UPT, UPT, UR5, 0x10, URZ ;  /* 0x0000001005087890 */ /* 0x002fe2000fffe0ff */
[----:B------:R-:W-:Y:S01]  /*4430*/  R2UR UR14, R12 ;  /* 0x000000000c0e72ca */ /* 0x000fe200000e0000 */
[----:B------:R-:W-:Y:S01]  /*4440*/  IMAD.MOV.U32 R13, RZ, RZ, 0x48 ;  /* 0x00000048ff0d7424 */ /* 0x000fe200078e00ff */
[----:B------:R-:W-:Y:S01]  /*4450*/  UMOV UR10, UR5 ;  /* 0x00000005000a7c82 */ /* 0x000fe20008000000 */
[----:B------:R-:W-:Y:S01]  /*4460*/  IMAD.MOV.U32 R12, RZ, RZ, 0x100 ;  /* 0x00000100ff0c7424 */ /* 0x000fe200078e00ff */
[----:B------:R-:W-:Y:S01]  /*4470*/  UMOV UR11, 0x4080 ;  /* 0x00004080000b7882 */ /* 0x000fe20000000000 */
[----:B------:R-:W-:Y:S01]  /*4480*/  UMOV UR9, 0x4080 ;  /* 0x0000408000097882 */ /* 0x000fe20000000000 */
[----:B------:R-:W-:Y:S01]  /*4490*/  R2UR UR12, R13 ;  /* 0x000000000d0c72ca */ /* 0x000fe200000e0000 */
[----:B------:R-:W-:Y:S01]  /*44a0*/  IMAD.MOV.U32 R13, RZ, RZ, 0x50 ;  /* 0x00000050ff0d7424 */ /* 0x000fe200078e00ff */
[C---:B------:R-:W-:Y:S04]  /*44b0*/  R2UR UR15, R12.reuse ;  /* 0x000000000c0f72ca */ /* 0x040fe800000e0000 */
[----:B------:R-:W-:Y:S01]  /*44c0*/  R2UR UR7, R13 ;  /* 0x000000000d0772ca */ /* 0x000fe200000e0000 */
[----:B------:R1:W-:Y:S01]  /*44d0*/  UTCHMMA.2CTA tmem[UR13], gdesc[UR10], tmem[UR14], tmem[UR60], idesc[UR61], UP0 ;  /* 0x00ff3c0a0d0079ea */ /* 0x0003e2000820000e */
[----:B------:R-:W-:Y:S07]  /*44e0*/  IMAD.MOV.U32 R13, RZ, RZ, 0x58 ;  /* 0x00000058ff0d7424 */ /* 0x000fee00078e00ff */
[----:B------:R3:W-:Y:S01]  /*44f0*/  UTCHMMA.2CTA tmem[UR12], gdesc[UR8], tmem[UR15], tmem[UR58], idesc[UR59], UPT ;  /* 0x00ff3a080c0079ea */ /* 0x0007e2000ba0000f */
[C---:B-1----:R-:W-:Y:S01]  /*4500*/  R2UR UR14, R12.reuse ;  /* 0x000000000c0e72ca */ /* 0x042fe200000e0000 */
[----:B------:R-:W-:Y:S01]  /*4510*/  UIADD3 UR10, UPT, UPT, UR5, 0x20, URZ ;  /* 0x00000020050a7890 */ /* 0x000fe2000fffe0ff */
[----:B------:R-:W-:Y:S01]  /*4520*/  R2UR UR13, R13 ;  /* 0x000000000d0d72ca */ /* 0x000fe200000e0000 */
[----:B------:R-:W-:Y:S01]  /*4530*/  IMAD.MOV.U32 R13, RZ, RZ, 0x60 ;  /* 0x00000060ff0d7424 */ /* 0x000fe200078e00ff */
[----:B---3--:R-:W-:Y:S04]  /*4540*/  UIADD3 UR8, UPT, UPT, UR5, 0x30, URZ ;  /* 0x0000003005087890 */ /* 0x008fe8000fffe0ff */
[----:B------:R-:W-:Y:S01]  /*4550*/  R2UR UR12, R13 ;  /* 0x000000000d0c72ca */ /* 0x000fe200000e0000 */
[----:B------:R-:W-:Y:S04]  /*4560*/  IMAD.MOV.U32 R13, RZ, RZ, 0x68 ;  /* 0x00000068ff0d7424 */ /* 0x000fe800078e00ff */
[----:B------:R1:W-:Y:S02]  /*4570*/  UTCHMMA.2CTA tmem[UR7], gdesc[UR10], tmem[UR14], tmem[UR56], idesc[UR57], UPT ;  /* 0x00ff380a070079ea */ /* 0x0003e4000ba0000e */
[----:B------:R3:W-:Y:S01]  /*4580*/  UTCHMMA.2CTA tmem[UR13], gdesc[UR8], tmem[UR15], tmem[UR54], idesc[UR55], UPT ;  /* 0x00ff36080d0079ea */ /* 0x0007e2000ba0000f */
[----:B-1----:R-:W-:Y:S01]  /*4590*/  R2UR UR7, R13 ;  /* 0x000000000d0772ca */ /* 0x002fe200000e0000 */
[----:B------:R-:W-:Y:S01]  /*45a0*/  UIADD3 UR10, UPT, UPT, UR5, 0x40, URZ ;  /* 0x00000040050a7890 */ /* 0x000fe2000fffe0ff */
[----:B------:R-:W-:Y:S01]  /*45b0*/  IMAD.MOV.U32 R13, RZ, RZ, 0x70 ;  /* 0x00000070ff0d7424 */ /* 0x000fe200078e00ff */
[----:B---3--:R-:W-:Y:S01]  /*45c0*/  R2UR UR13, R12 ;  /* 0x000000000c0d72ca */ /* 0x008fe200000e0000 */
[----:B------:R-:W-:Y:S06]  /*45d0*/  UIADD3 UR8, UPT, UPT, UR5, 0x50, URZ ;  /* 0x0000005005087890 */ /* 0x000fec000fffe0ff */
[----:B------:R1:W-:Y:S06]  /*45e0*/  UTCHMMA.2CTA tmem[UR12], gdesc[UR10], tmem[UR14], tmem[UR52], idesc[UR53], UPT ;  /* 0x00ff340a0c0079ea */ /* 0x0003ec000ba0000e */
[----:B------:R1:W-:Y:S01]  /*45f0*/  UTCHMMA.2CTA tmem[UR7], gdesc[UR8], tmem[UR13], tmem[UR50], idesc[UR51], UPT ;  /* 0x00ff3208070079ea */ /* 0x0003e2000ba0000d */
[----:B------:R-:W3:Y:S02]  /*4600*/  SYNCS.PHASECHK.TRANS64.TRYWAIT P0, [UR4+0x140], R15 ;  /* 0x0001400fff0075a7 */ /* 0x000ee40008001104 */
[----:B-1-3--:R-:W-:Y:S05]  /*4610*/  @!P0 BRA `(.L_x_47) ;  /* 0x0000007c00108947 */ /* 0x00afea0003800000 */
.L_x_118:
[----:B------:R-:W-:Y:S01]  /*4620*/  UIADD3 UR10, UPT, UPT, UR5, 0x60, URZ ;  /* 0x00000060050a7890 */ /* 0x000fe2000fffe0ff */
[----:B------:R-:W-:Y:S01]  /*4630*/  R2UR UR7, R13 ;  /* 0x000000000d0772ca */ /* 0x000fe200000e0000 */
[----:B------:R-:W-:Y:S01]  /*4640*/  UIADD3 UR6, UPT, UPT, UR6, 0x1, URZ ;  /* 0x0000000106067890 */ /* 0x000fe2000fffe0ff */
[----:B------:R-:W-:Y:S01]  /*4650*/  R2UR UR14, R12 ;  /* 0x000000000c0e72ca */ /* 0x000fe200000e0000 */
[----:B------:R-:W-:Y:S01]  /*4660*/  UMOV UR11, 0x4080 ;  /* 0x00004080000b7882 */ /* 0x000fe20000000000 */
[----:B------:R-:W-:Y:S01]  /*4670*/  IMAD.MOV.U32 R13, RZ, RZ, 0x78 ;  /* 0x00000078ff0d7424 */ /* 0x000fe200078e00ff */
[----:B------:R-:W-:Y:S01]  /*4680*/  UISETP.NE.AND UP0, UPT, UR6, 0x12, UPT ;  /* 0x000000120600788c */ /* 0x000fe2000bf05270 */
[----:B------:R-:W-:Y:S01]  /*4690*/  IMAD.MOV.U32 R12, RZ, RZ, 0x100 ;  /* 0x00000100ff0c7424 */ /* 0x000fe200078e00ff */
[----:B------:R-:W-:Y:S02]  /*46a0*/  UIADD3 UR8, UPT, UPT, UR5, 0x70, URZ ;  /* 0x0000007005087890 */ /* 0x000fe4000fffe0ff */
[----:B------:R-:W-:Y:S01]  /*46b0*/  USEL UR5, URZ, 0x1, UP0 ;  /* 0x00000001ff057887 */ /* 0x000fe20008000000 */
[----:B------:R-:W-:Y:S01]  /*46c0*/  R2UR UR12, R13 ;  /* 0x000000000d0c72ca */ /* 0x000fe200000e0000 */
[----:B------:R-:W-:Y:S01]  /*46d0*/  USEL UR6, UR6, URZ, UP0 ;  /* 0x000000ff06067287 */ /* 0x000fe20008000000 */
[----:B------:R-:W-:Y:S01]  /*46e0*/  R2UR UR13, R12 ;  /* 0x000000000c0d72ca */ /* 0x000fe200000e0000 */
[----:B------:R-:W-:Y:S02]  /*46f0*/  UMOV UR9, 0x4080 ;  /* 0x0000408000097882 */ /* 0x000fe40000000000 */
[----:B------:R3:W-:Y:S01]  /*4700*/  UTCHMMA.2CTA tmem[UR7], gdesc[UR10], tmem[UR14], tmem[UR48], idesc[UR49], UPT ;  /* 0x00ff300a070079ea */ /* 0x0007e2000ba0000e */
[----:B------:R-:W-:Y:S01]  /*4710*/  ULEA UR17, UR6, UR4, 0x3 ;  /* 0x0000000406117291 */ /* 0x000fe2000f8e18ff */
[----:B------:R-:W-:Y:S05]  /*4720*/  LOP3.LUT R16, R16, UR5, RZ, 0x3c, !PT ;  /* 0x0000000510107c12 */ /* 0x000fea000f8e3cff */
[----:B--2---:R-:W-:Y:S03]  /*4730*/  IMAD.U32 R15, R16, -0x80000000, RZ ;  /* 0x80000000100f7824 */ /* 0x004fe600078e00ff */
[----:B------:R2:W-:Y:S01]  /*4740*/  UTCHMMA.2CTA tmem[UR12], gdesc[UR8], tmem[UR13], tmem[UR46], idesc[UR47], UPT ;  /* 0x00ff2e080c0079ea */ /* 0x0005e2000ba0000d */
[----:B---3--:R-:W-:Y:S09]  /*4750*/  UIADD3 UR7, UPT, UPT, UR16, 0xa0, URZ ;  /* 0x000000a010077890 */ /* 0x008ff2000fffe0ff */
[----:B------:R2:W-:Y:S01]  /*4760*/  UTCBAR.2CTA.MULTICAST [UR7], URZ, UR34 ;  /* 0x000000ff070073e9 */ /* 0x0005e20008200822 */
[----:B------:R-:W3:Y:S02]  /*4770*/  SYNCS.PHASECHK.TRANS64.TRYWAIT P0, [UR17+0x10], R15 ;  /* 0x0000100fff0075a7 */ /* 0x000ee40008001111 */
[----:B--23--:R-:W-:Y:S05]  /*4780*/  @!P0 BRA `(.L_x_48) ;  /* 0x0000007800d48947 */ /* 0x00cfea0003800000 */
.L_x_120:
[----:B------:R-:W-:Y:S01]  /*4790*/  UIMAD UR5, UR6, 0x2800, UR4 ;  /* 0x00002800060578a4 */ /* 0x000fe2000f8e0204 */
[----:B------:R-:W-:Y:S01]  /*47a0*/  R2UR UR7, R11 ;  /* 0x000000000b0772ca */ /* 0x000fe200000e0000 */
[----:B------:R-:W-:Y:S01]  /*47b0*/  UIADD3 UR6, UPT, UPT, UR6, 0x1, URZ ;  /* 0x0000000106067890 */ /* 0x000fe2000fffe0ff */
[----:B------:R-:W-:Y:S01]  /*47c0*/  R2UR UR19, R10 ;  /* 0x000000000a1372ca */ /* 0x000fe200000e0000 */
[----:B------:R-:W-:Y:S01]  /*47d0*/  UIADD3 UR5, UPT, UPT, UR5, 0xa800, URZ ;  /* 0x0000a80005057890 */ /* 0x000fe2000fffe0ff */
[----:B------:R-:W-:Y:S01]  /*47e0*/  R2UR UR18, R9 ;  /* 0x00000000091272ca */ /* 0x000fe200000e0000 */
[----:B------:R-:W-:Y:S01]  /*47f0*/  UISETP.NE.AND UP0, UPT, UR6, 0x12, UPT ;  /* 0x000000120600788c */ /* 0x000fe2000bf05270 */
[----:B------:R-:W-:Y:S01]  /*4800*/  R2UR UR16, R6 ;  /* 0x00000000061072ca */ /* 0x000fe200000e0000 */
[----:B------:R-:W-:Y:S01]  /*4810*/  USHF.R.U32.HI UR5, URZ, 0x4, UR5 ;  /* 0x00000004ff057899 */ /* 0x000fe20008011605 */
[----:B------:R-:W-:Y:S01]  /*4820*/  LOP3.LUT R18, R18, 0x1, RZ, 0x3c, !PT ;  /* 0x0000000112127812 */ /* 0x000fe200078e3cff */
[----:B------:R-:W-:Y:S02]  /*4830*/  UIADD3 UR20, UPT, UPT, UR20, 0x1, URZ ;  /* 0x0000000114147890 */ /* 0x000fe4000fffe0ff */
[----:B------:R-:W-:Y:S02]  /*4840*/  ULOP3.LUT UR5, UR5, 0x3fc0, URZ, 0xc0, !UPT ;  /* 0x00003fc005057892 */ /* 0x000fe4000f8ec0ff */
[----:B------:R-:W-:Y:S02]  /*4850*/  USEL UR6, UR6, URZ, UP0 ;  /* 0x000000ff06067287 */ /* 0x000fe40008000000 */
[----:B------:R-:W-:Y:S01]  /*4860*/  ULOP3.LUT UR8, UR5, 0x10000, URZ, 0xfc, !UPT ;  /* 0x0001000005087892 */ /* 0x000fe2000f8efcff */
[----:B------:R-:W-:Y:S01]  /*4870*/  UMOV UR9, 0xc0004010 ;  /* 0xc000401000097882 */ /* 0x000fe20000000000 */
[----:B------:R-:W-:Y:S02]  /*4880*/  UMOV UR15, 0xc0004010 ;  /* 0xc0004010000f7882 */ /* 0x000fe40000000000 */
[----:B------:R-:W-:Y:S01]  /*4890*/  UIADD3 UR14, UPT, UPT, UR8, 0x80, URZ ;  /* 0x00000080080e7890 */ /* 0x000fe2000fffe0ff */
[----:B------:R-:W-:Y:S01]  /*48a0*/  R2UR UR5, R8 ;  /* 0x00000000080572ca */ /* 0x000fe200000e0000 */
[----:B------:R-:W-:Y:S02]  /*48b0*/  UIADD3 UR12, UPT, UPT, UR8, 0x100, URZ ;  /* 0x00000100080c7890 */ /* 0x000fe4000fffe0ff */
[----:B------:R-:W-:Y:S01]  /*48c0*/  UIADD3 UR10, UPT, UPT, UR8, 0x180, URZ ;  /* 0x00000180080a7890 */ /* 0x000fe2000fffe0ff */
[----:B------:R2:W-:Y:S01]  /*48d0*/  UTCHMMA.2CTA gdesc[UR30], gdesc[UR8], tmem[UR7], tmem[UR44], idesc[UR45], !UPT ;  /* 0x00ff2c081e0075ea */ /* 0x0005e2000fa00007 */
[----:B------:R-:W-:Y:S01]  /*48e0*/  UMOV UR13, 0xc0004010 ;  /* 0xc0004010000d7882 */ /* 0x000fe20000000000 */
[----:B------:R-:W-:Y:S02]  /*48f0*/  UMOV UR11, 0xc0004010 ;  /* 0xc0004010000b7882 */ /* 0x000fe40000000000 */
[----:B------:R3:W-:Y:S02]  /*4900*/  UTCHMMA.2CTA gdesc[UR28], gdesc[UR14], tmem[UR19], tmem[UR42], idesc[UR43], UPT ;  /* 0x00ff2a0e1c0075ea */ /* 0x0007e4000ba00013 */
[----:B------:R-:W-:Y:S03]  /*4910*/  UTCHMMA.2CTA gdesc[UR26], gdesc[UR12], tmem[UR18], tmem[UR40], idesc[UR41], UPT ;  /* 0x00ff280c1a0075ea */ /* 0x000fe6000ba00012 */
[----:B------:R4:W-:Y:S01]  /*4920*/  UTCHMMA.2CTA gdesc[UR24], gdesc[UR10], tmem[UR5], tmem[UR38], idesc[UR39], UPT ;  /* 0x00ff260a180075ea */ /* 0x0009e2000ba00005 */
[----:B--2---:R-:W-:Y:S02]  /*4930*/  UIADD3 UR8, UPT, UPT, UR8, 0x200, URZ ;  /* 0x0000020008087890 */ /* 0x004fe4000fffe0ff */
[----:B------:R-:W-:Y:S01]  /*4940*/  UIADD3 UR7, UPT, UPT, UR17, 0xa0, URZ ;  /* 0x000000a011077890 */ /* 0x000fe2000fffe0ff */
[----:B---3--:R-:W-:Y:S01]  /*4950*/  UMOV UR14, 0x3 ;  /* 0x00000003000e7882 */ /* 0x008fe20000000000 */
[----:B----4-:R-:W-:Y:S05]  /*4960*/  USEL UR5, URZ, 0x1, UP0 ;  /* 0x00000001ff057887 */ /* 0x010fea0008000000 */
[----:B------:R2:W-:Y:S01]  /*4970*/  UTCHMMA.2CTA gdesc[UR22], gdesc[UR8], tmem[UR16], tmem[UR36], idesc[UR37], UPT ;  /* 0x00ff2408160075ea */ /* 0x0005e2000ba00010 */
[----:B------:R-:W-:Y:S01]  /*4980*/  UISETP.NE.AND UP0, UPT, UR20, UR21, UPT ;  /* 0x000000151400728c */ /* 0x000fe2000bf05270 */
[----:B------:R2:W-:Y:S01]  /*4990*/  UTCBAR.2CTA.MULTICAST [UR33], URZ, UR14 ;  /* 0x000000ff210073e9 */ /* 0x0005e2000820080e */
[----:B------:R2:W-:Y:S01]  /*49a0*/  UTCBAR.2CTA.MULTICAST [UR7], URZ, UR32 ;  /* 0x000000ff070073e9 */ /* 0x0005e20008200820 */
[----:B------:R-:W-:Y:S01]  /*49b0*/  LOP3.LUT R16, R16, UR5, RZ, 0x3c, !PT ;  /* 0x0000000510107c12 */ /* 0x000fe2000f8e3cff */
[----:B------:R-:W-:Y:S05]  /*49c0*/  UMOV UR5, 0x1 ;  /* 0x0000000100057882 */ /* 0x000fea0000000000 */
[----:B------:R-:W-:Y:S05]  /*49d0*/  BRA.U UP0, `(.L_x_49) ;  /* 0xfffffff900507547 */ /* 0x000fea000b83ffff */
.L_x_44:
[----:B--2---:R-:W-:Y:S01]  /*49e0*/  ULEA UR7, UR6, UR4, 0x3 ;  /* 0x0000000406077291 */ /* 0x004fe2000f8e18ff */
[----:B------:R-:W-:Y:S01]  /*49f0*/  SHF.L.U32 R8, R16, 0x1f, RZ ;  /* 0x0000001f10087819 */ /* 0x000fe200000006ff */
[----:B------:R2:W-:Y:S01]  /*4a00*/  UTCBAR.2CTA.MULTICAST [UR65], URZ, UR63 ;  /* 0x000000ff410073e9 */ /* 0x0005e2000820083f */
[----:B------:R-:W-:Y:S01]  /*4a10*/  UISETP.NE.U32.AND UP0, UPT, UR5, URZ, UPT ;  /* 0x000000ff0500728c */ /* 0x000fe2000bf05070 */
[----:B------:R-:W-:-:S05]  /*4a20*/  SHF.L.U32 R10, R18, 0x1f, RZ ;  /* 0x0000001f120a7819 */ /* 0x000fca00000006ff */
[----:B------:R-:W3:Y:S02]  /*4a30*/  SYNCS.PHASECHK.TRANS64.TRYWAIT P0, [UR7+0x10], R8 ;  /* 0x00001008ff0075a7 */ /* 0x000ee40008001107 */
[----:B--23--:R-:W-:Y:S05]  /*4a40*/  @!P0 BRA `(.L_x_50) ;  /* 0x0000007800408947 */ /* 0x00cfea0003800000 */
.L_x_122:
[----:B------:R-:W3:Y:S01]  /*4a50*/  SYNCS.PHASECHK.TRANS64.TRYWAIT P0, [UR4+0x138], R10 ;  /* 0x0001380aff0075a7 */ /* 0x000ee20008001104 */
[----:B------:R-:W-:Y:S01]  /*4a60*/  UIMAD UR5, UR6, 0x2800, UR4 ;  /* 0x00002800060578a4 */ /* 0x000fe2000f8e0204 */
[----:B------:R-:W-:Y:S01]  /*4a70*/  HFMA2 R8, -RZ, RZ, 0, 3.814697265625e-06 ;  /* 0x00000040ff087431 */ /* 0x000fe200000001ff */
[----:B--2---:R-:W-:Y:S02]  /*4a80*/  MOV R6, 0x100 ;  /* 0x0000010000067802 */ /* 0x004fe40000000f00 */
[----:B------:R-:W-:-:S04]  /*4a90*/  UIADD3 UR5, UPT, UPT, UR5, 0xa800, URZ ;  /* 0x0000a80005057890 */ /* 0x000fc8000fffe0ff */
[----:B------:R-:W-:-:S04]  /*4aa0*/  USHF.R.U32.HI UR5, URZ, 0x4, UR5 ;  /* 0x00000004ff057899 */ /* 0x000fc80008011605 */
[----:B------:R-:W-:-:S04]  /*4ab0*/  ULOP3.LUT UR5, UR5, 0x3fc0, URZ, 0xc0, !UPT ;  /* 0x00003fc005057892 */ /* 0x000fc8000f8ec0ff */
[----:B------:R-:W-:Y:S01]  /*4ac0*/  ULOP3.LUT UR5, UR5, 0x80000, URZ, 0xfc, !UPT ;  /* 0x0008000005057892 */ /* 0x000fe2000f8efcff */
[----:B---3--:R-:W-:Y:S11]  /*4ad0*/  @!P0 BRA `(.L_x_51) ;  /* 0x0000007800388947 */ /* 0x008ff60003800000 */
.L_x_124:
[----:B-1----:R-:W-:Y:S01]  /*4ae0*/  R2UR UR14, R8 ;  /* 0x00000000080e72ca */ /* 0x002fe200000e0000 */
[----:B------:R-:W-:Y:S01]  /*4af0*/  IMAD.MOV.U32 R8, RZ, RZ, 0x48 ;  /* 0x00000048ff087424 */ /* 0x000fe200078e00ff */
[----:B------:R-:W-:Y:S01]  /*4b00*/  R2UR UR15, R6 ;  /* 0x00000000060f72ca */ /* 0x000fe200000e0000 */
[----:B------:R-:W-:Y:S01]  /*4b10*/  UMOV UR12, 0x0 ;  /* 0x00000000000c7882 */ /* 0x000fe20000000000 */
[----:B------:R-:W-:Y:S01]  /*4b20*/  UMOV UR13, 0x10150490 ;  /* 0x10150490000d7882 */ /* 0x000fe20000000000 */
[----:B------:R-:W-:Y:S01]  /*4b30*/  UMOV UR10, UR5 ;  /* 0x00000005000a7c82 */ /* 0x000fe20008000000 */
[----:B------:R-:W-:Y:S01]  /*4b40*/  UMOV UR11, 0x4080 ;  /* 0x00004080000b7882 */ /* 0x000fe20000000000 */
[----:B------:R-:W-:Y:S01]  /*4b50*/  IMAD.MOV.U32 R6, RZ, RZ, 0x100 ;  /* 0x00000100ff067424 */ /* 0x000fe200078e00ff */
[----:B------:R-:W-:Y:S01]  /*4b60*/  UIADD3 UR8, UPT, UPT, UR5, 0x10, URZ ;  /* 0x0000001005087890 */ /* 0x000fe2000fffe0ff */
[----:B------:R-:W-:Y:S01]  /*4b70*/  UMOV UR18, 0x0 ;  /* 0x0000000000127882 */ /* 0x000fe20000000000 */
[----:B------:R-:W-:-:S02]  /*4b80*/  UMOV UR19, 0x10150490 ;  /* 0x1015049000137882 */ /* 0x000fc40000000000 */
[----:B------:R-:W-:Y:S01]  /*4b90*/  R2UR UR16, R6 ;  /* 0x00000000061072ca */ /* 0x000fe200000e0000 */
[----:B------:R-:W-:Y:S02]  /*4ba0*/  UMOV UR9, 0x4080 ;  /* 0x0000408000097882 */ /* 0x000fe40000000000 */
[----:B------:R1:W-:Y:S02]  /*4bb0*/  UTCHMMA.2CTA tmem[UR14], gdesc[UR10], tmem[UR15], tmem[UR12], idesc[UR13], UP0 ;  /* 0x00ff0c0a0e0079ea */ /* 0x0003e4000820000f */
[----:B-1----:R-:W-:Y:S01]  /*4bc0*/  R2UR UR13, R8 ;  /* 0x00000000080d72ca */ /* 0x002fe200000e0000 */
[----:B------:R-:W-:Y:S01]  /*4bd0*/  IMAD.MOV.U32 R8, RZ, RZ, 0x50 ;  /* 0x00000050ff087424 */ /* 0x000fe200078e00ff */
[----:B------:R-:W-:Y:S01]  /*4be0*/  R2UR UR15, R6 ;  /* 0x00000000060f72ca */ /* 0x000fe200000e0000 */
[----:B------:R-:W-:-:S03]  /*4bf0*/  UIADD3 UR10, UPT, UPT, UR5, 0x20, URZ ;  /* 0x00000020050a7890 */ /* 0x000fc6000fffe0ff */
[----:B------:R-:W-:Y:S01]  /*4c00*/  R2UR UR12, R8 ;  /* 0x00000000080c72ca */ /* 0x000fe200000e0000 */
[----:B------:R-:W-:-:S05]  /*4c10*/  IMAD.MOV.U32 R8, RZ, RZ, 0x58 ;  /* 0x00000058ff087424 */ /* 0x000fca00078e00ff */
[----:B------:R-:W-:Y:S01]  /*4c20*/  R2UR UR14, R8 ;  /* 0x00000000080e72ca */ /* 0x000fe200000e0000 */
[----:B------:R1:W-:Y:S01]  /*4c30*/  UTCHMMA.2CTA tmem[UR13], gdesc[UR8], tmem[UR16], tmem[UR18], idesc[UR19], UPT ;  /* 0x00ff12080d0079ea */ /* 0x0003e2000ba00010 */
[----:B------:R-:W-:-:S05]  /*4c40*/  IMAD.MOV.U32 R8, RZ, RZ, 0x60 ;  /* 0x00000060ff087424 */ /* 0x000fca00078e00ff */
[----:B------:R3:W-:Y:S01]  /*4c50*/  UTCHMMA.2CTA tmem[UR12], gdesc[UR10], tmem[UR15], tmem[UR18], idesc[UR19], UPT ;  /* 0x00ff120a0c0079ea */ /* 0x0007e2000ba0000f */
[----:B-1----:R-:W-:Y:S01]  /*4c60*/  UIADD3 UR8, UPT, UPT, UR5, 0x30, URZ ;  /* 0x0000003005087890 */ /* 0x002fe2000fffe0ff */
[----:B------:R-:W-:Y:S01]  /*4c70*/  R2UR UR13, R8 ;  /* 0x00000000080d72ca */ /* 0x000fe200000e0000 */
[----:B------:R-:W-:Y:S01]  /*4c80*/  IMAD.MOV.U32 R8, RZ, RZ, 0x68 ;  /* 0x00000068ff087424 */ /* 0x000fe200078e00ff */
[----:B---3--:R-:W-:-:S04]  /*4c90*/  UIADD3 UR10, UPT, UPT, UR5, 0x40, URZ ;  /* 0x00000040050a7890 */ /* 0x008fc8000fffe0ff */
[----:B------:R-:W-:Y:S01]  /*4ca0*/  R2UR UR12, R8 ;  /* 0x00000000080c72ca */ /* 0x000fe200000e0000 */
[----:B------:R-:W-:Y:S01]  /*4cb0*/  IMAD.MOV.U32 R8, RZ, RZ, 0x70 ;  /* 0x00000070ff087424 */ /* 0x000fe200078e00ff */
[----:B------:R1:W-:Y:S05]  /*4cc0*/  UTCHMMA.2CTA tmem[UR14], gdesc[UR8], tmem[UR16], tmem[UR76], idesc[UR77], UPT ;  /* 0x00ff4c080e0079ea */ /* 0x0003ea000ba00010 */
[----:B------:R3:W-:Y:S01]  /*4cd0*/  UTCHMMA.2CTA tmem[UR13], gdesc[UR10], tmem[UR15], tmem[UR74], idesc[UR75], UPT ;  /* 0x00ff4a0a0d0079ea */ /* 0x0007e2000ba0000f */
[----:B-1----:R-:W-:Y:S01]  /*4ce0*/  R2UR UR14, R6 ;  /* 0x00000000060e72ca */ /* 0x002fe200000e0000 */
[----:B------:R-:W-:-:S12]  /*4cf0*/  UIADD3 UR8, UPT, UPT, UR5, 0x50, URZ ;  /* 0x0000005005087890 */ /* 0x000fd8000fffe0ff */
[----:B------:R3:W-:Y:S01]  /*4d00*/  UTCHMMA.2CTA tmem[UR12], gdesc[UR8], tmem[UR14], tmem[UR72], idesc[UR73], UPT ;  /* 0x00ff48080c0079ea */ /* 0x0007e2000ba0000e */
[----:B------:R-:W1:Y:S02]  /*4d10*/  SYNCS.PHASECHK.TRANS64.TRYWAIT P0, [UR4+0x140], R10 ;  /* 0x0001400aff0075a7 */ /* 0x000e640008001104 */
[----:B-1-3--:R-:W-:Y:S05]  /*4d20*/  @!P0 BRA `(.L_x_52) ;  /* 0x0000007400c08947 */ /* 0x00afea0003800000 */
.L_x_126:
[----:B------:R-:W-:Y:S01]  /*4d30*/  R2UR UR14, R8 ;  /* 0x00000000080e72ca */ /* 0x000fe200000e0000 */
[----:B------:R-:W-:Y:S01]  /*4d40*/  IMAD.MOV.U32 R8, RZ, RZ, 0x78 ;  /* 0x00000078ff087424 */ /* 0x000fe200078e00ff */
[----:B------:R-:W-:Y:S01]  /*4d50*/  R2UR UR15, R6 ;  /* 0x00000000060f72ca */ /* 0x000fe200000e0000 */
[----:B------:R-:W-:Y:S01]  /*4d60*/  IMAD.MOV.U32 R6, RZ, RZ, 0x100 ;  /* 0x00000100ff067424 */ /* 0x000fe200078e00ff */
[----:B------:R-:W-:Y:S01]  /*4d70*/  UIADD3 UR10, UPT, UPT, UR5, 0x60, URZ ;  /* 0x00000060050a7890 */ /* 0x000fe2000fffe0ff */
[----:B------:R-:W-:Y:S01]  /*4d80*/  LOP3.LUT R17, R17, 0x1, RZ, 0x3c, !PT ;  /* 0x0000000111117812 */ /* 0x000fe200078e3cff */
[----:B------:R-:W-:Y:S01]  /*4d90*/  UIADD3 UR8, UPT, UPT, UR5, 0x70, URZ ;  /* 0x0000007005087890 */ /* 0x000fe2000fffe0ff */
[----:B------:R-:W-:Y:S01]  /*4da0*/  R2UR UR12, R8 ;  /* 0x00000000080c72ca */ /* 0x000fe200000e0000 */
[----:B------:R-:W-:Y:S01]  /*4db0*/  UIADD3 UR7, UPT, UPT, UR7, 0xa0, URZ ;  /* 0x000000a007077890 */ /* 0x000fe2000fffe0ff */
[----:B------:R-:W-:Y:S01]  /*4dc0*/  R2UR UR13, R6 ;  /* 0x00000000060d72ca */ /* 0x000fe200000e0000 */
[----:B------:R-:W-:Y:S01]  /*4dd0*/  UMOV UR11, 0x4080 ;  /* 0x00004080000b7882 */ /* 0x000fe20000000000 */
[----:B------:R-:W-:Y:S01]  /*4de0*/  UMOV UR9, 0x4080 ;  /* 0x0000408000097882 */ /* 0x000fe20000000000 */
[----:B------:R-:W-:Y:S01]  /*4df0*/  UMOV UR16, 0x3 ;  /* 0x0000000300107882 */ /* 0x000fe20000000000 */
[----:B------:R-:W-:Y:S01]  /*4e00*/  UIADD3 UR6, UPT, UPT, UR6, 0x1, URZ ;  /* 0x0000000106067890 */ /* 0x000fe2000fffe0ff */
[----:B------:R-:W-:Y:S01]  /*4e10*/  LOP3.LUT R18, R18, 0x1, RZ, 0x3c, !PT ;  /* 0x0000000112127812 */ /* 0x000fe200078e3cff */
[----:B------:R3:W-:Y:S02]  /*4e20*/  UTCHMMA.2CTA tmem[UR14], gdesc[UR10], tmem[UR15], tmem[UR70], idesc[UR71], UPT ;  /* 0x00ff460a0e0079ea */ /* 0x0007e4000ba0000f */
[----:B------:R-:W-:-:S04]  /*4e30*/  UISETP.NE.AND UP0, UPT, UR6, 0x12, UPT ;  /* 0x000000120600788c */ /* 0x000fc8000bf05270 */
[----:B------:R-:W-:Y:S01]  /*4e40*/  USEL UR5, URZ, 0x1, UP0 ;  /* 0x00000001ff057887 */ /* 0x000fe20008000000 */
[----:B------:R3:W-:Y:S01]  /*4e50*/  UTCHMMA.2CTA tmem[UR12], gdesc[UR8], tmem[UR13], tmem[UR68], idesc[UR69], UPT ;  /* 0x00ff44080c0079ea */ /* 0x0007e2000ba0000d */
[----:B------:R3:W-:Y:S01]  /*4e60*/  UTCBAR.2CTA.MULTICAST [UR64], URZ, UR16 ;  /* 0x000000ff400073e9 */ /* 0x0007e20008200810 */
[----:B------:R3:W-:Y:S03]  /*4e70*/  UTCBAR.2CTA.MULTICAST [UR7], URZ, UR62 ;  /* 0x000000ff070073e9 */ /* 0x0007e6000820083e */
[----:B------:R-:W-:Y:S01]  /*4e80*/  LOP3.LUT R16, R16, UR5, RZ, 0x3c, !PT ;  /* 0x0000000510107c12 */ /* 0x000fe2000f8e3cff */
[----:B------:R-:W-:-:S12]  /*4e90*/  USEL UR5, UR6, URZ, UP0 ;  /* 0x000000ff06057287 */ /* 0x000fd80008000000 */
.L_x_41:
[----:B------:R-:W4:Y:S02]  /*4ea0*/  LDCU UR6, c[0x0][0x624] ;  /* 0x0000c480ff0677ac */ /* 0x000f240008000800 */
[----:B----4-:R-:W-:-:S09]  /*4eb0*/  UISETP.GE.AND UP0, UPT, UR35, UR6, UPT ;  /* 0x000000062300728c */ /* 0x010fd2000bf06270 */
[----:B------:R-:W-:Y:S05]  /*4ec0*/  BRA.U !UP0, `(.L_x_53) ;  /* 0xfffffff108307547 */ /* 0x000fea000b83ffff */
.L_x_40:
[----:B------:R-:W4:Y:S01]  /*4ed0*/  S2UR UR6, SR_CgaCtaId ;  /* 0x00000000000679c3 */ /* 0x000f220000008800 */
[----:B------:R-:W-:Y:S01]  /*4ee0*/  ELECT P0, URZ, PT ;  /* 0x0000000000ff782f */ /* 0x000fe20003800000 */
[----:B------:R-:W-:Y:S01]  /*4ef0*/  IMAD.MOV.U32 R6, RZ, RZ, 0x1 ;  /* 0x00000001ff067424 */ /* 0x000fe200078e00ff */
[----:B------:R-:W-:-:S05]  /*4f00*/  UIADD3 UR5, UPT, UPT, UR4, 0x1a0, URZ ;  /* 0x000001a004057890 */ /* 0x000fca000fffe0ff */
[----:B------:R-:W-:Y:S01]  /*4f10*/  UVIRTCOUNT.DEALLOC.SMPOOL 0x80 ;  /* 0x000000800000784c */ /* 0x000fe20000000000 */
[----:B------:R-:W-:-:S05]  /*4f20*/  IMAD.U32 R8, RZ, RZ, UR5 ;  /* 0x00000005ff087e24 */ /* 0x000fca000f8e00ff */
[----:B-12---:R-:W-:Y:S01]  /*4f30*/  @P0 MOV R9, 0x40 ;  /* 0x0000004000090802 */ /* 0x006fe20000000f00 */
[----:B----4-:R-:W-:Y:S01]  /*4f40*/  @P0 IMAD.U32 R4, RZ, RZ, UR6 ;  /* 0x00000006ff040e24 */ /* 0x010fe2000f8e00ff */
[----:B------:R-:W1:Y:S04]  /*4f50*/  S2UR UR6, SR_CgaCtaId ;  /* 0x00000000000679c3 */ /* 0x000e680000008800 */
[C---:B------:R-:W-:Y:S02]  /*4f60*/  @P0 LEA R9, R4.reuse, R9, 0x18 ;  /* 0x0000000904090211 */ /* 0x040fe400078ec0ff */
[----:B------:R-:W-:-:S03]  /*4f70*/  LOP3.LUT R4, R4, 0x1, RZ, 0x3c, !PT ;  /* 0x0000000104047812 */ /* 0x000fc600078e3cff */
[----:B------:R2:W-:Y:S01]  /*4f80*/  @P0 STS.U8 [R9], R6 ;  /* 0x0000000609000388 */ /* 0x0005e20000000000 */
[----:B------:R-:W-:Y:S01]  /*4f90*/  PRMT R8, R4, 0x654, R8 ;  /* 0x0000065404087816 */ /* 0x000fe20000000008 */
[----:B------:R-:W-:Y:S01]  /*4fa0*/  IMAD.MOV.U32 R4, RZ, RZ, 0x1 ;  /* 0x00000001ff047424 */ /* 0x000fe200078e00ff */
[----:B------:R-:W-:Y:S06]  /*4fb0*/  BAR.SYNC.DEFER_BLOCKING 0x2, 0x120 ;  /* 0x0084800000007b1d */ /* 0x000fec0000010000 */
[----:B------:R2:W-:Y:S01]  /*4fc0*/  SYNCS.ARRIVE.TRANS64.RED.ART0 RZ, [R8+URZ], R4 ;  /* 0x0000000408ff79a7 */ /* 0x0005e200085004ff */
[----:B------:R-:W4:Y:S02]  /*4fd0*/  SYNCS.PHASECHK.TRANS64.TRYWAIT P0, [UR4+0x1a0], RZ ;  /* 0x0001a0ffff0075a7 */ /* 0x000f240008001104 */
[----:B-12-4-:R-:W-:Y:S05]  /*4fe0*/  @!P0 BRA `(.L_x_54) ;  /* 0x00000074002c8947 */ /* 0x016fea0003800000 */
.L_x_128:
[----:B------:R-:W-:Y:S01]  /*4ff0*/  NOP ;  /* 0x0000000000007918 */ /* 0x000fe20000000000 */
[----:B------:R-:W-:Y:S01]  /*5000*/  UMOV UR4, 0x50 ;  /* 0x0000005000047882 */ /* 0x000fe20000000000 */
[----:B------:R-:W-:Y:S01]  /*5010*/  LOP3.LUT R5, R5, 0xffff, RZ, 0xc0, !PT ;  /* 0x0000ffff05057812 */ /* 0x000fe200078ec0ff */
[----:B------:R-:W-:-:S03]  /*5020*/  ULEA UR6, UR6, UR4, 0x18 ;  /* 0x0000000406067291 */ /* 0x000fc6000f8ec0ff */
[----:B------:R-:W-:Y:S01]  /*5030*/  SHF.R.U32.HI R9, RZ, 0x5, R5 ;  /* 0x00000005ff097819 */ /* 0x000fe20000011605 */
[----:B------:R-:W-:-:S04]  /*5040*/  IMAD.MOV.U32 R5, RZ, RZ, 0xffff ;  /* 0x0000ffffff057424 */ /* 0x000fc800078e00ff */
[----:B------:R-:W-:Y:S01]  /*5050*/  VIADD R8, R9, 0x10 ;  /* 0x0000001009087836 */ /* 0x000fe20000000000 */
[----:B-1----:R-:W1:Y:S01]  /*5060*/  LDS R6, [UR6] ;  /* 0x00000006ff067984 */ /* 0x002e620008000800 */
[----:B------:R-:W-:-:S03]  /*5070*/  SHF.L.U32 R5, R5, R9, RZ ;  /* 0x0000000905057219 */ /* 0x000fc600000006ff */
[----:B------:R-:W-:-:S04]  /*5080*/  SHF.L.U32 R8, R4, R8, RZ ;  /* 0x0000000804087219 */ /* 0x000fc800000006ff */
[----:B------:R-:W-:-:S04]  /*5090*/  LOP3.LUT R8, R8, R5, RZ, 0xfc, !PT ;  /* 0x0000000508087212 */ /* 0x000fc800078efcff */
[C---:B------:R-:W-:Y:S02]  /*50a0*/  LOP3.LUT R5, R8.reuse, 0xffff, RZ, 0xc0, !PT ;  /* 0x0000ffff08057812 */ /* 0x040fe400078ec0ff */
[----:B-1----:R-:W-:-:S04]  /*50b0*/  LOP3.LUT R4, R8, 0xffff, R6, 0x80, !PT ;  /* 0x0000ffff08047812 */ /* 0x002fc800078e8006 */
[----:B------:R-:W-:-:S13]  /*50c0*/  ISETP.NE.AND P0, PT, R4, R5, PT ;  /* 0x000000050400720c */ /* 0x000fda0003f05270 */
[----:B------:R-:W-:Y:S05]  /*50d0*/  @P0 BRA `(.L_x_55) ;  /* 0x0000000000500947 */ /* 0x000fea0003800000 */
[----:B------:R-:W-:Y:S02]  /*50e0*/  SHF.R.U32.HI R4, RZ, 0x10, R6 ;  /* 0x00000010ff047819 */ /* 0x000fe40000011606 */
[----:B------:R-:W-:-:S04]  /*50f0*/  SHF.R.U32.HI R5, RZ, 0x10, R8 ;  /* 0x00000010ff057819 */ /* 0x000fc80000011608 */
[----:B------:R-:W-:-:S04]  /*5100*/  LOP3.LUT R4, R4, R5, RZ, 0xc0, !PT ;  /* 0x0000000504047212 */ /* 0x000fc800078ec0ff */
[----:B------:R-:W-:-:S13]  /*5110*/  ISETP.NE.AND P0, PT, R4, R5, PT ;  /* 0x000000050400720c */ /* 0x000fda0003f05270 */
[----:B------:R-:W-:Y:S05]  /*5120*/  @P0 BRA `(.L_x_56) ;  /* 0x0000000000300947 */ /* 0x000fea0003800000 */
[----:B------:R-:W-:Y:S01]  /*5130*/  R2UR UR4, R8 ;  /* 0x00000000080472ca */ /* 0x000fe200000e0000 */
[----:B------:R-:W1:-:S12]  /*5140*/  S2R R5, SR_LANEID ;  /* 0x0000000000057919 */ /* 0x000e580000000000 */
[----:B------:R-:W-:-:S03]  /*5150*/  ULOP3.LUT UR5, URZ, UR4, URZ, 0x33, !UPT ;  /* 0x00000004ff057292 */ /* 0x000fc6000f8e33ff */
[----:B------:R-:W-:Y:S02]  /*5160*/  VOTEU.ANY UR4, UPT, PT ;  /* 0x0000000000047886 */ /* 0x000fe400038e0100 */
[----:B------:R-:W-:Y:S01]  /*5170*/  UFLO.U32 UR4, UR4 ;  /* 0x00000004000472bd */ /* 0x000fe200080e0000 */
[----:B------:R-:W-:-:S04]  /*5180*/  IMAD.U32 R4, RZ, RZ, UR5 ;  /* 0x00000005ff047e24 */ /* 0x000fc8000f8e00ff */
[----:B---3--:R-:W2:Y:S02]  /*5190*/  REDUX UR7, R4 ;  /* 0x00000000040773c4 */ /* 0x008ea40000000000 */
[----:B------:R3:W-:Y:S01]  /*51a0*/  UTCATOMSWS.AND URZ, UR5 ;  /* 0x0000000500ff79e3 */ /* 0x0007e20008000000 */
[----:B-1----:R-:W-:Y:S01]  /*51b0*/  ISETP.EQ.U32.AND P0, PT, R5, UR4, PT ;  /* 0x0000000405007c0c */ /* 0x002fe2000bf02070 */
[----:B--2---:R-:W-:-:S12]  /*51c0*/  IMAD.U32 R4, RZ, RZ, UR7 ;  /* 0x00000007ff047e24 */ /* 0x004fd8000f8e00ff */
[----:B------:R3:W-:Y:S01]  /*51d0*/  @P0 ATOMS.AND RZ, [UR6], R4 ;  /* 0x00000004ffff098c */ /* 0x0007e2000a800006 */
[----:B------:R-:W-:Y:S05]  /*51e0*/  BRA `(.L_x_57) ;  /* 0x0000000000147947 */ /* 0x000fea0003800000 */
.L_x_56:
[----:B------:R-:W-:Y:S02]  /*51f0*/  MOV R4, 0x5210 ;  /* 0x0000521000047802 */ /* 0x000fe40000000f00 */
[----:B---3--:R-:W-:Y:S05]  /*5200*/  CALL.REL.NOINC `($__internal_0_$__cuda_sm10x_tcgen05_guardrail_trap_col_being_dealloced_not_returned_by_alloc) ;  /* 0x0000007400c87944 */ /* 0x008fea0003c00000 */
[----:B------:R-:W-:Y:S05]  /*5210*/  BRA `(.L_x_57) ;  /* 0x0000000000087947 */ /* 0x000fea0003800000 */
.L_x_55:
[----:B------:R-:W-:Y:S02]  /*5220*/  MOV R4, 0x5240 ;  /* 0x0000524000047802 */ /* 0x000fe40000000f00 */
[----:B---3--:R-:W-:Y:S05]  /*5230*/  CALL.REL.NOINC `($__internal_2_$__cuda_sm10x_tcgen05_guardrail_trap_unallocated_columns_being_dealloced) ;  /* 0x0000007400d47944 */ /* 0x008fea0003c00000 */
.L_x_57:
[----:B------:R-:W-:Y:S01]  /*5240*/  NOP ;  /* 0x0000000000007918 */ /* 0x000fe20000000000 */
[----:B------:R-:W-:Y:S05]  /*5250*/  BRA `(.L_x_58) ;  /* 0x0000000000047947 */ /* 0x000fea0003800000 */
.L_x_9:
[----:B------:R-:W-:Y:S01]  /*5260*/  NOP ;  /* 0x0000000000007918 */ /* 0x000fe20000000000 */
.L_x_58:
[C---:B------:R-:W-:Y:S02]  /*5270*/  ISETP.NE.AND P0, PT, R0.reuse, 0xc, PT ;  /* 0x0000000c0000780c */ /* 0x040fe40003f05270 */
[----:B------:R-:W-:-:S11]  /*5280*/  ISETP.NE.AND P1, PT, R0, 0xd, PT ;  /* 0x0000000d0000780c */ /* 0x000fd60003f25270 */
[----:B------:R-:W-:Y:S05]  /*5290*/  @P0 BRA `(.L_x_59) ;  /* 0x00000000002c0947 */ /* 0x000fea0003800000 */
[----:B------:R-:W4:Y:S01]  /*52a0*/  S2UR UR6, SR_CgaCtaId ;  /* 0x00000000000679c3 */ /* 0x000f220000008800 */
[----:B------:R-:W-:Y:S01]  /*52b0*/  UMOV UR4, 0x400 ;  /* 0x0000040000047882 */ /* 0x000fe20000000000 */
[----:B---3--:R-:W-:Y:S01]  /*52c0*/  UMOV UR5, 0x20 ;  /* 0x0000002000057882 */ /* 0x008fe20000000000 */
[----:B------:R-:W-:Y:S01]  /*52d0*/  ELECT P0, URZ, PT ;  /* 0x0000000000ff782f */ /* 0x000fe20003800000 */
[----:B----4-:R-:W-:Y:S02]  /*52e0*/  ULEA UR6, UR6, UR4, 0x18 ;  /* 0x0000000406067291 */ /* 0x010fe4000f8ec0ff */
[----:B------:R-:W-:-:S04]  /*52f0*/  UIADD3 UR4, UPT, UPT, -UR5, 0x100000, URZ ;  /* 0x0010000005047890 */ /* 0x000fc8000fffe1ff */
[----:B------:R-:W-:Y:S02]  /*5300*/  USHF.L.U32 UR5, UR4, 0xb, URZ ;  /* 0x0000000b04057899 */ /* 0x000fe400080006ff */
[----:B------:R-:W-:Y:S01]  /*5310*/  USHF.L.U32 UR4, UR4, 0x1, URZ ;  /* 0x0000000104047899 */ /* 0x000fe200080006ff */
[----:B------:R-:W3:Y:S11]  /*5320*/  FENCE.VIEW.ASYNC.S ;  /* 0x00000000000073c6 */ /* 0x000ef60000000000 */
[----:B---3--:R4:W5:Y:S02]  /*5330*/  SYNCS.EXCH.64 URZ, [UR6+0x1a0], UR4 ;  /* 0x0001a00406ff75b2 */ /* 0x0089640008000100 */
[----:B----4-:R-:W-:Y:S01]  /*5340*/  NOP ;  /* 0x0000000000007918 */ /* 0x010fe20000000000 */
.L_x_59:
[----:B------:R-:W-:Y:S01]  /*5350*/  NOP ;  /* 0x0000000000007918 */ /* 0x000fe20000000000 */
[----:B------:R-:W-:Y:S05]  /*5360*/  @P1 BRA `(.L_x_60) ;  /* 0x00000004009c1947 */ /* 0x000fea0003800000 */
[----:B------:R-:W-:-:S08]  /*5370*/  NOP ;  /* 0x0000000000007918 */ /* 0x000fd00000000000 */
[----:B------:R-:W4:-:S00]  /*5380*/  USETMAXREG.DEALLOC.CTAPOOL 0x30 ;  /* 0x00000030000079c8 */ /* 0x000f0000080e0500 */
[----:B------:R-:W1:Y:S01]  /*5390*/  LDCU UR4, c[0x0][0x610] ;  /* 0x0000c200ff0477ac */ /* 0x000e620008000800 */
[----:B----4-:R-:W-:Y:S01]  /*53a0*/  R2UR UR8, R2 ;  /* 0x00000000020872ca */ /* 0x010fe200000e0000 */
[----:B------:R-:W4:Y:S01]  /*53b0*/  LDCU.U8 UR9, c[0x0][0x614] ;  /* 0x0000c280ff0977ac */ /* 0x000f220008000000 */
[----:B------:R-:W2:Y:S01]  /*53c0*/  LDCU.U8 UR6, c[0x0][0x615] ;  /* 0x0000c2a0ff0677ac */ /* 0x000ea20008000000 */
[----:B------:R-:W3:Y:S10]  /*53d0*/  LDCU UR7, c[0x0][0x61c] ;  /* 0x0000c380ff0777ac */ /* 0x000ef40008000800 */
[----:B-1-3--:R-:W-:-:S04]  /*53e0*/  UIMAD.WIDE.U32 UR4, UR8, UR4, URZ ;  /* 0x00000004080472a5 */ /* 0x00afc8000f8e00ff */
[----:B------:R-:W-:-:S04]  /*53f0*/  UIADD3 UR4, UPT, UPT, UR8, -UR5, URZ ;  /* 0x8000000508047290 */ /* 0x000fc8000fffe0ff */
[----:B----4-:R-:W-:Y:S01]  /*5400*/  USHF.R.U32.HI UR4, URZ, UR9, UR4 ;  /* 0x00000009ff047299 */ /* 0x010fe20008011604 */
[----:B------:R-:W1:Y:S03]  /*5410*/  LDCU.U8 UR9, c[0x0][0x620] ;  /* 0x0000c400ff0977ac */ /* 0x000e660008000000 */
[----:B------:R-:W-:-:S04]  /*5420*/  UIADD3 UR4, UPT, UPT, UR5, UR4, URZ ;  /* 0x0000000405047290 */ /* 0x000fc8000fffe0ff */
[----:B--2---:R-:W-:Y:S01]  /*5430*/  USHF.R.U32.HI UR11, URZ, UR6, UR4 ;  /* 0x00000006ff0b7299 */ /* 0x004fe20008011604 */
[----:B------:R-:W2:Y:S03]  /*5440*/  LDCU UR6, c[0x0][0x624] ;  /* 0x0000c480ff0677ac */ /* 0x000ea60008000800 */
[----:B------:R-:W-:-:S04]  /*5450*/  UIMAD.WIDE.U32 UR4, UR11, UR7, URZ ;  /* 0x000000070b0472a5 */ /* 0x000fc8000f8e00ff */
[----:B------:R-:W-:-:S04]  /*5460*/  UIADD3 UR4, UPT, UPT, UR11, -UR5, URZ ;  /* 0x800000050b047290 */ /* 0x000fc8000fffe0ff */
[----:B-1----:R-:W-:-:S04]  /*5470*/  USHF.R.U32.HI UR4, URZ, UR9, UR4 ;  /* 0x00000009ff047299 */ /* 0x002fc80008011604 */
[----:B------:R-:W-:Y:S02]  /*5480*/  UIADD3 UR4, UPT, UPT, UR5, UR4, URZ ;  /* 0x0000000405047290 */ /* 0x000fe4000fffe0ff */
[----:B--2---:R-:W-:-:S09]  /*5490*/  UISETP.GE.AND UP0, UPT, UR8, UR6, UPT ;  /* 0x000000060800728c */ /* 0x004fd2000bf06270 */
[----:B------:R-:W-:Y:S05]  /*54a0*/  BRA.U UP0, `(.L_x_60) ;  /* 0x00000005004c7547 */ /* 0x000fea000b800000 */
[----:B------:R-:W1:Y:S01]  /*54b0*/  S2UR UR7, SR_CgaCtaId ;  /* 0x00000000000779c3 */ /* 0x000e620000008800 */
[----:B------:R-:W2:Y:S01]  /*54c0*/  LDCU.U8 UR8, c[0x0][0x621] ;  /* 0x0000c420ff0877ac */ /* 0x000ea20008000000 */
[----:B------:R-:W-:Y:S01]  /*54d0*/  R2UR UR13, R2 ;  /* 0x00000000020d72ca */ /* 0x000fe200000e0000 */
[----:B------:R-:W-:Y:S02]  /*54e0*/  HFMA2 R5, -RZ, RZ, 0, 5.9604644775390625e-08 ;  /* 0x00000001ff057431 */ /* 0x000fe400000001ff */
[----:B------:R-:W-:Y:S01]  /*54f0*/  IMAD.MOV.U32 R6, RZ, RZ, RZ ;  /* 0x000000ffff067224 */ /* 0x000fe200078e00ff */
[----:B------:R-:W3:Y:S01]  /*5500*/  LDCU.64 UR14, c[0x0][0x348] ;  /* 0x00006900ff0e77ac */ /* 0x000ee20008000a00 */
[----:B------:R-:W4:Y:S01]  /*5510*/  LDCU UR10, c[0x0][0x60c] ;  /* 0x0000c180ff0a77ac */ /* 0x000f220008000800 */
[----:B------:R-:W5:Y:S01]  /*5520*/  LDCU UR16, c[0x0][0x618] ;  /* 0x0000c300ff1077ac */ /* 0x000f620008000800 */
[----:B------:R-:W-:Y:S01]  /*5530*/  UMOV UR9, 0x400 ;  /* 0x0000040000097882 */ /* 0x000fe20000000000 */
[----:B------:R-:W-:-:S02]  /*5540*/  UIADD3 UR5, UPT, UPT, -UR11, URZ, URZ ;  /* 0x000000ff0b057290 */ /* 0x000fc4000fffe1ff */
[----:B--2---:R-:W-:-:S03]  /*5550*/  USHF.R.U32.HI UR12, URZ, UR8, UR4 ;  /* 0x00000008ff0c7299 */ /* 0x004fc60008011604 */
[----:B------:R-:W-:Y:S01]  /*5560*/  UMOV UR6, UR13 ;  /* 0x0000000d00067c82 */ /* 0x000fe20008000000 */
[----:B---3--:R-:W-:Y:S02]  /*5570*/  UIADD3 UR14, UP0, UPT, UR14, 0x200, URZ ;  /* 0x000002000e0e7890 */ /* 0x008fe4000ff1e0ff */
[----:B------:R-:W-:Y:S02]  /*5580*/  UIADD3 UR8, UPT, UPT, -UR12, URZ, URZ ;  /* 0x000000ff0c087290 */ /* 0x000fe4000fffe1ff */
[----:B-1----:R-:W-:Y:S02]  /*5590*/  ULEA UR7, UR7, UR9, 0x18 ;  /* 0x0000000907077291 */ /* 0x002fe4000f8ec0ff */
[----:B----4-:R-:W-:Y:S01]  /*55a0*/  UIMAD UR4, UR10, UR5, UR13 ;  /* 0x000000050a0472a4 */ /* 0x010fe2000f8e020d */
[----:B------:R-:W1:Y:S02]  /*55b0*/  S2UR UR32, SR_CgaSize ;  /* 0x00000000002079c3 */ /* 0x000e640000008a00 */
[----:B-1----:R-:W-:-:S12]  /*55c0*/  UIMAD UR32, UR32, -0xa0, URZ ;  /* 0xffffff60202078a4 */ /* 0x002fd8000f8e02ff */
[----:B------:R-:W1:Y:S01]  /*55d0*/  LDCU UR32, c[0x0][UR32+0x2c0] ;  /* 0x00005800202077ac */ /* 0x000e620008000800 */
[----:B------:R-:W2:Y:S01]  /*55e0*/  LDCU UR29, c[0x0][0x624] ;  /* 0x0000c480ff1d77ac */ /* 0x000ea20008000800 */
[----:B------:R-:W3:Y:S01]  /*55f0*/  LDCU UR31, c[0x0][0x610] ;  /* 0x0000c200ff1f77ac */ /* 0x000ee20008000800 */
[----:B------:R-:W4:Y:S01]  /*5600*/  LDCU UR30, c[0x0][0x60c] ;  /* 0x0000c180ff1e77ac */ /* 0x000f220008000800 */
[----:B------:R-:W1:Y:S01]  /*5610*/  LDCU.64 UR18, c[0x0][0x618] ;  /* 0x0000c300ff1277ac */ /* 0x000e620008000a00 */
[----:B------:R-:W-:Y:S02]  /*5620*/  UIADD3 UR23, UPT, UPT, UR7, 0x800, URZ ;  /* 0x0000080007177890 */ /* 0x000fe4000fffe0ff */
[----:B------:R-:W-:Y:S02]  /*5630*/  UIADD3.X UR15, UPT, UPT, URZ, UR15, URZ, UP0, !UPT ;  /* 0x0000000fff0f7290 */ /* 0x000fe400087fe4ff */
[----:B------:R-:W-:Y:S02]  /*5640*/  UIADD3 UR22, UPT, UPT, UR7, 0x1800, URZ ;  /* 0x0000180007167890 */ /* 0x000fe4000fffe0ff */
[----:B------:R-:W-:-:S02]  /*5650*/  UIADD3 UR21, UPT, UPT, UR7, 0x2800, URZ ;  /* 0x0000280007157890 */ /* 0x000fc4000fffe0ff */
[----:B------:R-:W-:Y:S02]  /*5660*/  UIADD3 UR20, UPT, UPT, UR7, 0x3800, URZ ;  /* 0x0000380007147890 */ /* 0x000fe4000fffe0ff */
[----:B------:R-:W-:Y:S02]  /*5670*/  UIADD3 UR13, UPT, UPT, UR7, 0x4800, URZ ;  /* 0x00004800070d7890 */ /* 0x000fe4000fffe0ff */
[----:B-----5:R-:W-:Y:S01]  /*5680*/  UIMAD UR11, UR16, UR8, UR11 ;  /* 0x00000008100b72a4 */ /* 0x020fe2000f8e020b */
[----:B------:R-:W-:Y:S01]  /*5690*/  UMOV UR28, URZ ;  /* 0x000000ff001c7c82 */ /* 0x000fe20008000000 */
[----:B------:R-:W-:Y:S01]  /*56a0*/  UMOV UR27, 0x10 ;  /* 0x00000010001b7882 */ /* 0x000fe20000000000 */
[----:B------:R-:W-:Y:S01]  /*56b0*/  UMOV UR26, 0x20 ;  /* 0x00000020001a7882 */ /* 0x000fe20000000000 */
[----:B------:R-:W-:Y:S01]  /*56c0*/  UMOV UR25, 0x30 ;  /* 0x0000003000197882 */ /* 0x000fe20000000000 */
[----:B-1234-:R-:W-:-:S07]  /*56d0*/  UMOV UR24, 0x40 ;  /* 0x0000004000187882 */ /* 0x01efce0000000000 */
.L_x_62:
[----:B------:R-:W-:Y:S01]  /*56e0*/  SHF.L.U32 R8, R6, 0x1f, RZ ;  /* 0x0000001f06087819 */ /* 0x000fe200000006ff */
[----:B------:R-:W-:Y:S01]  /*56f0*/  UIADD3 UR6, UPT, UPT, UR32, UR6, URZ ;  /* 0x0000000620067290 */ /* 0x000fe2000fffe0ff */
[----:B------:R-:W-:Y:S01]  /*5700*/  R2UR UR5, R7 ;  /* 0x00000000070572ca */ /* 0x000fe200000e0000 */
[----:B------:R-:W-:Y:S01]  /*5710*/  UMOV UR8, UR23 ;  /* 0x0000001700087c82 */ /* 0x000fe20008000000 */
[----:B-1----:R-:W1:Y:S01]  /*5720*/  SYNCS.PHASECHK.TRANS64.TRYWAIT P0, [UR7+0x170], R8 ;  /* 0x00017008ff0075a7 */ /* 0x002e620008001107 */
[----:B------:R-:W-:Y:S01]  /*5730*/  UIMAD.WIDE.U32 UR16, UR6, UR31, URZ ;  /* 0x0000001f061072a5 */ /* 0x000fe2000f8e00ff */
[----:B------:R-:W-:-:S09]  /*5740*/  UMOV UR9, UR28 ;  /* 0x0000001c00097c82 */ /* 0x000fd20008000000 */
[----:B------:R-:W-:-:S04]  /*5750*/  ULEA UR4, UR4, UR5, 0x1 ;  /* 0x0000000504047291 */ /* 0x000fc8000f8e08ff */
[----:B------:R-:W-:Y:S01]  /*5760*/  USHF.L.U32 UR10, UR4, 0x7, URZ ;  /* 0x00000007040a7899 */ /* 0x000fe200080006ff */
[----:B-1----:R-:W-:Y:S11]  /*5770*/  @!P0 BRA `(.L_x_61) ;  /* 0x0000006c00608947 */ /* 0x002ff60003800000 */
.L_x_130:
[----:B------:R-:W2:Y:S01]  /*5780*/  LDCU.U8 UR33, c[0x0][0x614] ;  /* 0x0000c280ff2177ac */ /* 0x000ea20008000000 */
[----:B------:R3:W-:Y:S01]  /*5790*/  UTMASTG.4D [UR8], [UR14], desc[URZ] ;  /* 0x0000ff080e0073b5 */ /* 0x0007e20008019000 */
[----:B------:R-:W-:Y:S01]  /*57a0*/  LOP3.LUT R6, R6, 0x1, RZ, 0x3c, !PT ;  /* 0x0000000106067812 */ /* 0x000fe200078e3cff */
[----:B------:R-:W-:Y:S01]  /*57b0*/  UMOV UR4, UR17 ;  /* 0x0000001100047c82 */ /* 0x000fe20008000000 */
[----:B------:R-:W-:Y:S02]  /*57c0*/  UISETP.GE.AND UP0, UPT, UR6, UR29, UPT ;  /* 0x0000001d0600728c */ /* 0x000fe4000bf06270 */
[----:B------:R-:W-:-:S04]  /*57d0*/  UIADD3 UR5, UPT, UPT, UR6, -UR4, URZ ;  /* 0x8000000406057290 */ /* 0x000fc8000fffe0ff */
[----:B--2---:R-:W-:Y:S01]  /*57e0*/  USHF.R.U32.HI UR5, URZ, UR33, UR5 ;  /* 0x00000021ff057299 */ /* 0x004fe20008011605 */
[----:B------:R-:W2:Y:S03]  /*57f0*/  LDCU.U8 UR33, c[0x0][0x615] ;  /* 0x0000c2a0ff2177ac */ /* 0x000ea60008000000 */
[----:B------:R-:W-:Y:S01]  /*5800*/  UIADD3 UR4, UPT, UPT, UR4, UR5, URZ ;  /* 0x0000000504047290 */ /* 0x000fe2000fffe0ff */
[----:B---3--:R-:W-:Y:S01]  /*5810*/  UMOV UR8, UR22 ;  /* 0x0000001600087c82 */ /* 0x008fe20008000000 */
[----:B------:R-:W-:Y:S02]  /*5820*/  UMOV UR9, UR27 ;  /* 0x0000001b00097c82 */ /* 0x000fe40008000000 */
[----:B------:R3:W-:Y:S02]  /*5830*/  UTMASTG.4D [UR8], [UR14], desc[URZ] ;  /* 0x0000ff080e0073b5 */ /* 0x0007e40008019000 */
[----:B---3--:R-:W-:Y:S01]  /*5840*/  UMOV UR8, UR21 ;  /* 0x0000001500087c82 */ /* 0x008fe20008000000 */
[----:B------:R-:W-:-:S02]  /*5850*/  UMOV UR9, UR26 ;  /* 0x0000001a00097c82 */ /* 0x000fc40008000000 */
[----:B------:R3:W-:Y:S02]  /*5860*/  UTMASTG.4D [UR8], [UR14], desc[URZ] ;  /* 0x0000ff080e0073b5 */ /* 0x0007e40008019000 */
[----:B---3--:R-:W-:Y:S01]  /*5870*/  UMOV UR8, UR20 ;  /* 0x0000001400087c82 */ /* 0x008fe20008000000 */
[----:B------:R-:W-:Y:S02]  /*5880*/  UMOV UR9, UR25 ;  /* 0x0000001900097c82 */ /* 0x000fe40008000000 */
[----:B------:R3:W-:Y:S02]  /*5890*/  UTMASTG.4D [UR8], [UR14], desc[URZ] ;  /* 0x0000ff080e0073b5 */ /* 0x0007e40008019000 */
[----:B---3--:R-:W-:Y:S01]  /*58a0*/  UMOV UR8, UR13 ;  /* 0x0000000d00087c82 */ /* 0x008fe20008000000 */
[----:B------:R-:W-:Y:S02]  /*58b0*/  UMOV UR9, UR24 ;  /* 0x0000001800097c82 */ /* 0x000fe40008000000 */
[----:B------:R2:W-:Y:S01]  /*58c0*/  UTMASTG.4D [UR8], [UR14], desc[URZ] ;  /* 0x0000ff080e0073b5 */ /* 0x0005e20008019000 */
[----:B------:R0:W-:Y:S01]  /*58d0*/  UTMACMDFLUSH ;  /* 0x00000000000079b7 */ /* 0x0001e20000000000 */
[----:B------:R-:W-:-:S04]  /*58e0*/  DEPBAR.LE SB0, 0x0 ;  /* 0x000080000000791a */ /* 0x000fc80000000000 */
[----:B--2---:R-:W-:Y:S01]  /*58f0*/  USHF.R.U32.HI UR11, URZ, UR33, UR4 ;  /* 0x00000021ff0b7299 */ /* 0x004fe20008011604 */
[----:B------:R4:W-:Y:S01]  /*5900*/  SYNCS.ARRIVE.TRANS64.ART0 RZ, [UR7+0x178], R5 ;  /* 0x00017805ffff79a7 */ /* 0x0009e20008500007 */
[----:B------:R-:W2:Y:S02]  /*5910*/  LDCU.U8 UR33, c[0x0][0x620] ;  /* 0x0000c400ff2177ac */ /* 0x000ea40008000000 */
[----:B------:R-:W-:-:S07]  /*5920*/  UIMAD.WIDE.U32 UR4, UR11, UR19, URZ ;  /* 0x000000130b0472a5 */ /* 0x000fce000f8e00ff */
[----:B------:R-:W-:Y:S02]  /*5930*/  UMOV UR4, UR5 ;  /* 0x0000000500047c82 */ /* 0x000fe40008000000 */
[----:B------:R-:W-:-:S04]  /*5940*/  UIADD3 UR12, UPT, UPT, UR11, -UR4, URZ ;  /* 0x800000040b0c7290 */ /* 0x000fc8000fffe0ff */
[----:B--2---:R-:W-:Y:S01]  /*5950*/  USHF.R.U32.HI UR12, URZ, UR33, UR12 ;  /* 0x00000021ff0c7299 */ /* 0x004fe2000801160c */
[----:B------:R-:W2:Y:S03]  /*5960*/  LDCU.U8 UR33, c[0x0][0x621] ;  /* 0x0000c420ff2177ac */ /* 0x000ea60008000000 */
[----:B------:R-:W-:Y:S02]  /*5970*/  UIADD3 UR12, UPT, UPT, UR4, UR12, URZ ;  /* 0x0000000c040c7290 */ /* 0x000fe4000fffe0ff */
[----:B------:R-:W-:-:S04]  /*5980*/  UIADD3 UR4, UPT, UPT, -UR11, URZ, URZ ;  /* 0x000000ff0b047290 */ /* 0x000fc8000fffe1ff */
[----:B------:R-:W-:Y:S02]  /*5990*/  UIMAD UR4, UR30, UR4, UR6 ;  /* 0x000000041e0472a4 */ /* 0x000fe4000f8e0206 */
[----:B--2---:R-:W-:-:S04]  /*59a0*/  USHF.R.U32.HI UR12, URZ, UR33, UR12 ;  /* 0x00000021ff0c7299 */ /* 0x004fc8000801160c */
[----:B------:R-:W-:-:S04]  /*59b0*/  UIADD3 UR5, UPT, UPT, -UR12, URZ, URZ ;  /* 0x000000ff0c057290 */ /* 0x000fc8000fffe1ff */
[----:B------:R-:W-:Y:S01]  /*59c0*/  UIMAD UR11, UR18, UR5, UR11 ;  /* 0x00000005120b72a4 */ /* 0x000fe2000f8e020b */
[----:B----4-:R-:W-:Y:S11]  /*59d0*/  BRA.U !UP0, `(.L_x_62) ;  /* 0xfffffffd08407547 */ /* 0x010ff6000b83ffff */
.L_x_60:
[----:B------:R-:W-:-:S13]  /*59e0*/  ISETP.GT.AND P0, PT, R0, 0x3, PT ;  /* 0x000000030000780c */ /* 0x000fda0003f04270 */
[----:B------:R-:W-:Y:S05]  /*59f0*/  @P0 BRA `(.L_x_63) ;  /* 0x0000004800880947 */ /* 0x000fea0003800000 */
[----:B------:R-:W-:Y:S01]  /*5a00*/  NOP ;  /* 0x0000000000007918 */ /* 0x000fe20000000000 */
.L_x_64:
[----:B------:R-:W-:-:S08]  /*5a10*/  NOP ;  /* 0x0000000000007918 */ /* 0x000fd00000000000 */
[----:B------:R-:W4:Y:S02]  /*5a20*/  USETMAXREG.TRY_ALLOC.CTAPOOL UP0, 0xc8 ;  /* 0x000000c8000079c8 */ /* 0x000f240008000600 */
[----:B----4-:R-:W-:Y:S05]  /*5a30*/  BRA.U !UP0, `(.L_x_64) ;  /* 0xfffffffd08f47547 */ /* 0x010fea000b83ffff */
[----:B------:R-:W4:Y:S01]  /*5a40*/  LDCU UR6, c[0x0][0x38c] ;  /* 0x00007180ff0677ac */ /* 0x000f220008000800 */
[----:B------:R-:W-:Y:S01]  /*5a50*/  R2UR UR8, R2 ;  /* 0x00000000020872ca */ /* 0x000fe200000e0000 */
[----:B------:R-:W-:Y:S01]  /*5a60*/  HFMA2 R141, -RZ, RZ, 0, 5.9604644775390625e-08 ;  /* 0x00000001ff8d7431 */ /* 0x000fe200000001ff */
[----:B------:R-:W1:Y:S01]  /*5a70*/  LDCU UR7, c[0x0][0x624] ;  /* 0x0000c480ff0777ac */ /* 0x000e620008000800 */
[----:B----4-:R-:W-:Y:S02]  /*5a80*/  UIADD3 UR4, UPT, UPT, -UR6, URZ, URZ ;  /* 0x000000ff06047290 */ /* 0x010fe4000fffe1ff */
[----:B---3--:R-:W-:Y:S02]  /*5a90*/  UIADD3 UR5, UPT, UPT, UR6, -0x1, URZ ;  /* 0xffffffff06057890 */ /* 0x008fe4000fffe0ff */
[----:B------:R-:W-:Y:S02]  /*5aa0*/  USHF.R.S32.HI UR4, URZ, 0x1f, UR4 ;  /* 0x0000001fff047899 */ /* 0x000fe40008011404 */
[----:B------:R-:W-:-:S02]  /*5ab0*/  UISETP.GT.AND UP0, UPT, UR6, URZ, UPT ;  /* 0x000000ff0600728c */ /* 0x000fc4000bf04270 */
[----:B------:R-:W-:Y:S02]  /*5ac0*/  USHF.R.S32.HI UR9, URZ, 0x1f, UR5 ;  /* 0x0000001fff097899 */ /* 0x000fe40008011405 */
[----:B------:R-:W-:Y:S02]  /*5ad0*/  ULEA.HI UR4, UR4, -UR6, URZ, 0x7 ;  /* 0x8000000604047291 */ /* 0x000fe4000f8f38ff */
[----:B------:R-:W-:Y:S02]  /*5ae0*/  ULEA.HI UR9, UR9, UR5, URZ, 0x7 ;  /* 0x0000000509097291 */ /* 0x000fe4000f8f38ff */
[----:B------:R-:W-:Y:S02]  /*5af0*/  USHF.R.S32.HI UR4, URZ, 0x7, UR4 ;  /* 0x00000007ff047899 */ /* 0x000fe40008011404 */
[----:B------:R-:W-:Y:S02]  /*5b00*/  USHF.R.S32.HI UR9, URZ, 0x7, UR9 ;  /* 0x00000007ff097899 */ /* 0x000fe40008011409 */
[----:B------:R-:W-:-:S02]  /*5b10*/  @!UP0 ULOP3.LUT UR9, URZ, UR4, URZ, 0x33, !UPT ;  /* 0x00000004ff098292 */ /* 0x000fc4000f8e33ff */
[----:B-1----:R-:W-:Y:S01]  /*5b20*/  UISETP.GE.AND UP0, UPT, UR8, UR7, UPT ;  /* 0x000000070800728c */ /* 0x002fe2000bf06270 */
[----:B-----5:R-:W-:Y:S08]  /*5b30*/  BAR.SYNC.DEFER_BLOCKING 0x2, 0x120 ;  /* 0x0084800000007b1d */ /* 0x020ff00000010000 */
[----:B------:R-:W-:Y:S05]  /*5b40*/  BRA.U UP0, `(.L_x_65) ;  /* 0x0000004900147547 */ /* 0x000fea000b800000 */
[----:B------:R-:W-:Y:S01]  /*5b50*/  S2UR UR5, SR_CgaCtaId ;  /* 0x00000000000579c3 */ /* 0x000fe20000008800 */
[----:B------:R-:W-:Y:S01]  /*5b60*/  UISETP.LT.AND UP0, UPT, URZ, UR9, UPT ;  /* 0x00000009ff00728c */ /* 0x000fe2000bf01270 */
[----:B------:R-:W-:Y:S01]  /*5b70*/  SHF.R.S32.HI R133, RZ, 0x1f, R0 ;  /* 0x0000001fff857819 */ /* 0x000fe20000011400 */
[----:B------:R-:W-:Y:S01]  /*5b80*/  UMOV UR7, 0x400 ;  /* 0x0000040000077882 */ /* 0x000fe20000000000 */
[----:B------:R-:W-:Y:S01]  /*5b90*/  R2UR UR12, R3 ;  /* 0x00000000030c72ca */ /* 0x000fe200000e0000 */
[----:B------:R-:W-:Y:S01]  /*5ba0*/  USEL UR4, URZ, UR9, !UP0 ;  /* 0x00000009ff047287 */ /* 0x000fe2000c000000 */
[----:B------:R-:W-:Y:S01]  /*5bb0*/  R2UR UR13, R2 ;  /* 0x00000000020d72ca */ /* 0x000fe200000e0000 */
[----:B------:R-:W-:Y:S01]  /*5bc0*/  IMAD.MOV.U32 R134, RZ, RZ, -0x1 ;  /* 0xffffffffff867424 */ /* 0x000fe200078e00ff */
[----:B------:R-:W-:Y:S01]  /*5bd0*/  S2UR UR8, SR_CgaCtaId ;  /* 0x00000000000879c3 */ /* 0x000fe20000008800 */
[----:B------:R-:W-:Y:S01]  /*5be0*/  UIMAD UR4, UR4, -0x80, UR6 ;  /* 0xffffff80040478a4 */ /* 0x000fe2000f8e0206 */
[----:B------:R-:W-:Y:S01]  /*5bf0*/  LEA.HI R133, R133, R0, RZ, 0x2 ;  /* 0x0000000085857211 */ /* 0x000fe200078f10ff */
[----:B------:R-:W-:Y:S01]  /*5c00*/  UMOV UR10, 0x400 ;  /* 0x00000400000a7882 */ /* 0x000fe20000000000 */
[----:B------:R-:W-:Y:S01]  /*5c10*/  UMOV UR11, 0x400 ;  /* 0x00000400000b7882 */ /* 0x000fe20000000000 */
[----:B------:R-:W-:Y:S01]  /*5c20*/  IMAD.MOV.U32 R141, RZ, RZ, 0x1 ;  /* 0x00000001ff8d7424 */ /* 0x000fe200078e00ff */
[----:B------:R-:W-:Y:S01]  /*5c30*/  LOP3.LUT R133, R133, 0xfffffffc, RZ, 0xc0, !PT ;  /* 0xfffffffc85857812 */ /* 0x000fe200078ec0ff */
[----:B--2---:R-:W-:Y:S01]  /*5c40*/  IMAD R4, RZ, RZ, -UR4 ;  /* 0x80000004ff047e24 */ /* 0x004fe2000f8e02ff */
[----:B------:R-:W-:Y:S01]  /*5c50*/  S2UR UR14, SR_CgaCtaId ;  /* 0x00000000000e79c3 */ /* 0x000fe20000008800 */
[----:B------:R-:W-:Y:S01]  /*5c60*/  IMAD.MOV.U32 R140, RZ, RZ, RZ ;  /* 0x000000ffff8c7224 */ /* 0x000fe200078e00ff */
[----:B------:R-:W-:-:S06]  /*5c70*/  IADD3 R133, PT, PT, R0, 0x3, -R133 ;  /* 0x0000000300857810 */ /* 0x000fcc0007ffe885 */
[----:B------:R-:W1:Y:S02]  /*5c80*/  S2UR UR15, SR_CgaSize ;  /* 0x00000000000f79c3 */ /* 0x000e640000008a00 */
[----:B-1----:R-:W-:-:S12]  /*5c90*/  UIMAD UR15, UR15, -0xa0, URZ ;  /* 0xffffff600f0f78a4 */ /* 0x002fd8000f8e02ff */
[----:B------:R-:W1:Y:S01]  /*5ca0*/  LDCU UR15, c[0x0][UR15+0x2c0] ;  /* 0x000058000f0f77ac */ /* 0x000e620008000800 */
[C---:B------:R-:W-:Y:S02]  /*5cb0*/  VIADDMNMX R137, R4.reuse, 0x20, RZ, !PT ;  /* 0x0000002004897846 */ /* 0x040fe400078001ff */
[C---:B------:R-:W-:Y:S01]  /*5cc0*/  VIADDMNMX R136, R4.reuse, 0x40, RZ, !PT ;  /* 0x0000004004887846 */ /* 0x040fe200078001ff */
[----:B------:R-:W-:Y:S01]  /*5cd0*/  ULEA UR5, UR5, UR7, 0x18 ;  /* 0x0000000705057291 */ /* 0x000fe2000f8ec0ff */
[C---:B------:R-:W-:Y:S02]  /*5ce0*/  VIADDMNMX R135, R4.reuse, 0x60, RZ, !PT ;  /* 0x0000006004877846 */ /* 0x040fe400078001ff */
[----:B------:R-:W-:Y:S02]  /*5cf0*/  VIADDMNMX R4, R4, 0x80, RZ, !PT ;  /* 0x0000008004047846 */ /* 0x000fe400078001ff */
[--C-:B------:R-:W-:Y:S02]  /*5d00*/  SHF.R.U32.HI R137, RZ, R137, R134.reuse ;  /* 0x00000089ff897219 */ /* 0x100fe40000011686 */
[--C-:B------:R-:W-:Y:S01]  /*5d10*/  SHF.R.U32.HI R136, RZ, R136, R134.reuse ;  /* 0x00000088ff887219 */ /* 0x100fe20000011686 */
[----:B------:R-:W-:Y:S01]  /*5d20*/  ULEA UR7, UR8, UR10, 0x18 ;  /* 0x0000000a08077291 */ /* 0x000fe2000f8ec0ff */
[--C-:B------:R-:W-:Y:S01]  /*5d30*/  SHF.R.U32.HI R135, RZ, R135, R134.reuse ;  /* 0x00000087ff877219 */ /* 0x100fe20000011686 */
[----:B------:R-:W-:Y:S01]  /*5d40*/  UIADD3 UR10, UPT, UPT, UR5, 0x140, URZ ;  /* 0x00000140050a7890 */ /* 0x000fe2000fffe0ff */
[----:B------:R-:W-:-:S03]  /*5d50*/  SHF.R.U32.HI R134, RZ, R4, R134 ;  /* 0x00000004ff867219 */ /* 0x000fc60000011686 */
[----:B------:R-:W-:Y:S02]  /*5d60*/  UPRMT UR10, UR12, 0x654, UR10 ;  /* 0x000006540c0a7896 */ /* 0x000fe4000800000a */
[----:B------:R-:W-:Y:S02]  /*5d70*/  ULEA UR14, UR14, UR11, 0x18 ;  /* 0x0000000b0e0e7291 */ /* 0x000fe4000f8ec0ff */
[----:B------:R-:W-:-:S04]  /*5d80*/  UIADD3 UR11, UPT, UPT, UR5, 0x138, URZ ;  /* 0x00000138050b7890 */ /* 0x000fc8000fffe0ff */
[----:B------:R-:W-:-:S03]  /*5d90*/  UPRMT UR11, UR12, 0x654, UR11 ;  /* 0x000006540c0b7896 */ /* 0x000fc6000800000b */
[----:B-1----:R-:W-:-:S09]  /*5da0*/  UMOV UR12, URZ ;  /* 0x000000ff000c7c82 */ /* 0x002fd20008000000 */
.L_x_73:
[----:B------:R-:W-:Y:S02]  /*5db0*/  SHF.L.U32 R8, R141, 0x1f, RZ ;  /* 0x0000001f8d087819 */ /* 0x000fe400000006ff */
[----:B------:R-:W-:Y:S02]  /*5dc0*/  SHF.L.U32 R6, R140, 0x1f, RZ ;  /* 0x0000001f8c067819 */ /* 0x000fe400000006ff */
[----:B-1----:R-:W1:Y:S02]  /*5dd0*/  SYNCS.PHASECHK.TRANS64.TRYWAIT P0, [UR7+0x168], R8 ;  /* 0x00016808ff0075a7 */ /* 0x002e640008001107 */
[----:B-1----:R-:W-:Y:S05]  /*5de0*/  @!P0 BRA `(.L_x_66) ;  /* 0x0000006400e08947 */ /* 0x002fea0003800000 */
.L_x_132:
[----:B------:R-:W2:Y:S01]  /*5df0*/  SYNCS.PHASECHK.TRANS64.TRYWAIT P0, [UR7+0x130], R6 ;  /* 0x00013006ff0075a7 */ /* 0x000ea20008001107 */
[----:B------:R-:W3:Y:S02]  /*5e00*/  S2R R132, SR_TID.X ;  /* 0x0000000000847919 */ /* 0x000ee40000002100 */
[----:B---3--:R-:W-:-:S05]  /*5e10*/  IMAD.U32 R139, R132, 0x10000, RZ ;  /* 0x00010000848b7824 */ /* 0x008fca00078e00ff */
[----:B------:R-:W-:-:S04]  /*5e20*/  LOP3.LUT R139, R139, 0x600000, RZ, 0xc0, !PT ;  /* 0x006000008b8b7812 */ /* 0x000fc800078ec0ff */
[----:B------:R-:W-:Y:S01]  /*5e30*/  R2UR UR4, R139 ;  /* 0x000000008b0472ca */ /* 0x000fe200000e0000 */
[----:B--2---:R-:W-:-:S14]  /*5e40*/  @!P0 BRA `(.L_x_67) ;  /* 0x0000006400e48947 */ /* 0x004fdc0003800000 */
.L_x_134:
[----:B------:R-:W2:Y:S01]  /*5e50*/  LDTM.x32 R100, tmem[UR4] ;  /* 0x00000004006479ee */ /* 0x000ea200082c0000 */
[----:B------:R-:W-:Y:S01]  /*5e60*/  LOP3.LUT R138, R139, 0x20, RZ, 0xfc, !PT ;  /* 0x000000208b8a7812 */ /* 0x000fe200078efcff */
[----:B------:R-:W-:Y:S01]  /*5e70*/  UISETP.GE.AND UP0, UPT, UR9, 0x1, UPT ;  /* 0x000000010900788c */ /* 0x000fe2000bf06270 */
[----:B------:R-:W-:Y:S02]  /*5e80*/  R2P PR, R137, 0x7e ;  /* 0x0000007e89007804 */ /* 0x000fe40000000000 */
[----:B------:R-:W-:Y:S02]  /*5e90*/  R2UR UR4, R138 ;  /* 0x000000008a0472ca */ /* 0x000fe400000e0000 */
[C---:B------:R-:W-:Y:S02]  /*5ea0*/  LOP3.LUT R142, R139.reuse, 0x40, RZ, 0xfc, !PT ;  /* 0x000000408b8e7812 */ /* 0x040fe400078efcff */
[C---:B------:R-:W-:Y:S02]  /*5eb0*/  LOP3.LUT R143, R139.reuse, 0x60, RZ, 0xfc, !PT ;  /* 0x000000608b8f7812 */ /* 0x040fe400078efcff */
[----:B------:R-:W-:-:S02]  /*5ec0*/  LOP3.LUT R166, R139, 0x50, RZ, 0xfc, !PT ;  /* 0x000000508ba67812 */ /* 0x000fc400078efcff */
[----:B------:R-:W-:Y:S02]  /*5ed0*/  LOP3.LUT R167, R139, 0x70, RZ, 0xfc, !PT ;  /* 0x000000708ba77812 */ /* 0x000fe400078efcff */
[----:B------:R-:W-:-:S03]  /*5ee0*/  R2UR UR5, R166 ;  /* 0x00000000a60572ca */ /* 0x000fc600000e0000 */
[----:B------:R-:W3:Y:S01]  /*5ef0*/  LDTM.x32 R68, tmem[UR4] ;  /* 0x00000004004479ee */ /* 0x000ee200082c0000 */
[----:B------:R-:W-:Y:S02]  /*5f00*/  R2UR UR4, R142 ;  /* 0x000000008e0472ca */ /* 0x000fe400000e0000 */
[----:B--2---:R-:W-:Y:S02]  /*5f10*/  SEL R101, R101, 0xff800000, P1 ;  /* 0xff80000065657807 */ /* 0x004fe40000800000 */
[----:B------:R-:W-:Y:S02]  /*5f20*/  SEL R102, R102, 0xff800000, P2 ;  /* 0xff80000066667807 */ /* 0x000fe40001000000 */
[----:B------:R-:W-:Y:S02]  /*5f30*/  SEL R103, R103, 0xff800000, P3 ;  /* 0xff80000067677807 */ /* 0x000fe40001800000 */
[----:B------:R-:W-:Y:S02]  /*5f40*/  SEL R104, R104, 0xff800000, P4 ;  /* 0xff80000068687807 */ /* 0x000fe40002000000 */
[----:B------:R-:W-:-:S03]  /*5f50*/  SEL R105, R105, 0xff800000, P5 ;  /* 0xff80000069697807 */ /* 0x000fc60002800000 */
[----:B------:R-:W2:Y:S01]  /*5f60*/  LDTM.x32 R36, tmem[UR4] ;  /* 0x00000004002479ee */ /* 0x000ea200082c0000 */
[----:B------:R-:W-:Y:S02]  /*5f70*/  SEL R106, R106, 0xff800000, P6 ;  /* 0xff8000006a6a7807 */ /* 0x000fe40003000000 */
[----:B------:R-:W-:Y:S02]  /*5f80*/  R2P PR, R137.B1, 0x7f ;  /* 0x0000007f89007804 */ /* 0x000fe40000001000 */
[----:B------:R-:W-:-:S03]  /*5f90*/  R2UR UR4, R143 ;  /* 0x000000008f0472ca */ /* 0x000fc600000e0000 */
[----:B------:R-:W-:Y:S02]  /*5fa0*/  SEL R108, R108, 0xff800000, P0 ;  /* 0xff8000006c6c7807 */ /* 0x000fe40000000000 */
[----:B------:R-:W-:Y:S02]  /*5fb0*/  SEL R109, R109, 0xff800000, P1 ;  /* 0xff8000006d6d7807 */ /* 0x000fe40000800000 */
[----:B------:R-:W-:Y:S02]  /*5fc0*/  SEL R110, R110, 0xff800000, P2 ;  /* 0xff8000006e6e7807 */ /* 0x000fe40001000000 */
[----:B------:R-:W-:Y:S02]  /*5fd0*/  SEL R111, R111, 0xff800000, P3 ;  /* 0xff8000006f6f7807 */ /* 0x000fe40001800000 */
[----:B------:R-:W-:Y:S02]  /*5fe0*/  SEL R112, R112, 0xff800000, P4 ;  /* 0xff80000070707807 */ /* 0x000fe40002000000 */
[----:B------:R-:W-:Y:S01]  /*5ff0*/  SEL R113, R113, 0xff800000, P5 ;  /* 0xff80000071717807 */ /* 0x000fe20002800000 */
[----:B-1----:R-:W1:Y:S01]  /*6000*/  LDTM.x32 R4, tmem[UR4] ;  /* 0x00000004000479ee */ /* 0x002e6200082c0000 */
[----:B------:R-:W-:Y:S01]  /*6010*/  SEL R114, R114, 0xff800000, P6 ;  /* 0xff80000072727807 */ /* 0x000fe20003000000 */
[----:B------:R-:W4:Y:S01]  /*6020*/  LDCU UR4, c[0x0][0x600] ;  /* 0x0000c000ff0477ac */ /* 0x000f220008000800 */
[----:B------:R5:W-:Y:S06]  /*6030*/  BAR.ARV R133, 0x40 ;  /* 0x000100850000751d */ /* 0x000bec0000002000 */
[----:B------:R-:W-:-:S05]  /*6040*/  R2P PR, R137.B2, 0x7f ;  /* 0x0000007f89007804 */ /* 0x000fca0000002000 */
[----:B------:R-:W-:Y:S02]  /*6050*/  SEL R116, R116, 0xff800000, P0 ;  /* 0xff80000074747807 */ /* 0x000fe40000000000 */
[----:B------:R-:W-:Y:S02]  /*6060*/  SEL R117, R117, 0xff800000, P1 ;  /* 0xff80000075757807 */ /* 0x000fe40000800000 */
[----:B------:R-:W-:Y:S02]  /*6070*/  SEL R118, R118, 0xff800000, P2 ;  /* 0xff80000076767807 */ /* 0x000fe40001000000 */
[----:B------:R-:W-:Y:S02]  /*6080*/  SEL R119, R119, 0xff800000, P3 ;  /* 0xff80000077777807 */ /* 0x000fe40001800000 */
[----:B------:R-:W-:Y:S02]  /*6090*/  SEL R120, R120, 0xff800000, P4 ;  /* 0xff80000078787807 */ /* 0x000fe40002000000 */
[----:B------:R-:W-:-:S02]  /*60a0*/  SEL R121, R121, 0xff800000, P5 ;  /* 0xff80000079797807 */ /* 0x000fc40002800000 */
[----:B------:R-:W-:Y:S02]  /*60b0*/  SEL R122, R122, 0xff800000, P6 ;  /* 0xff8000007a7a7807 */ /* 0x000fe40003000000 */
[----:B------:R-:W-:-:S05]  /*60c0*/  R2P PR, R137.B3, 0x7f ;  /* 0x0000007f89007804 */ /* 0x000fca0000003000 */
[----:B------:R-:W-:Y:S02]  /*60d0*/  SEL R125, R125, 0xff800000, P1 ;  /* 0xff8000007d7d7807 */ /* 0x000fe40000800000 */
[----:B------:R-:W-:Y:S02]  /*60e0*/  SEL R126, R126, 0xff800000, P2 ;  /* 0xff8000007e7e7807 */ /* 0x000fe40001000000 */
[----:B------:R-:W-:Y:S02]  /*60f0*/  SEL R127, R127, 0xff800000, P3 ;  /* 0xff8000007f7f7807 */ /* 0x000fe40001800000 */
[----:B------:R-:W-:Y:S02]  /*6100*/  SEL R128, R128, 0xff800000, P4 ;  /* 0xff80000080807807 */ /* 0x000fe40002000000 */
[----:B------:R-:W-:Y:S02]  /*6110*/  SEL R129, R129, 0xff800000, P5 ;  /* 0xff80000081817807 */ /* 0x000fe40002800000 */
[----:B------:R-:W-:-:S02]  /*6120*/  SEL R130, R130, 0xff800000, P6 ;  /* 0xff80000082827807 */ /* 0x000fc40003000000 */
[----:B------:R-:W-:Y:S02]  /*6130*/  R2P PR, R136, 0x7e ;  /* 0x0000007e88007804 */ /* 0x000fe40000000000 */
[----:B------:R-:W-:-:S03]  /*6140*/  SEL R124, R124, 0xff800000, P0 ;  /* 0xff8000007c7c7807 */ /* 0x000fc60000000000 */
[----:B---3--:R-:W-:Y:S02]  /*6150*/  SEL R69, R69, 0xff800000, P1 ;  /* 0xff80000045457807 */ /* 0x008fe40000800000 */
[----:B------:R-:W-:Y:S02]  /*6160*/  SEL R70, R70, 0xff800000, P2 ;  /* 0xff80000046467807 */ /* 0x000fe40001000000 */
[----:B------:R-:W-:Y:S02]  /*6170*/  SEL R71, R71, 0xff800000, P3 ;  /* 0xff80000047477807 */ /* 0x000fe40001800000 */
[----:B------:R-:W-:Y:S02]  /*6180*/  SEL R72, R72, 0xff800000, P4 ;  /* 0xff80000048487807 */ /* 0x000fe40002000000 */
[----:B------:R-:W-:Y:S02]  /*6190*/  SEL R73, R73, 0xff800000, P5 ;  /* 0xff80000049497807 */ /* 0x000fe40002800000 */
[----:B------:R-:W-:-:S02]  /*61a0*/  SEL R74, R74, 0xff800000, P6 ;  /* 0xff8000004a4a7807 */ /* 0x000fc40003000000 */
        /* <DEDUP_REMOVED lines=25> */
[----:B--2---:R-:W-:Y:S02]  /*6340*/  SEL R37, R37, 0xff800000, P1 ;  /* 0xff80000025257807 */ /* 0x004fe40000800000 */
        /* <DEDUP_REMOVED lines=13> */
[----:B------:R-:W-:Y:S02]  /*6420*/  R2P PR, R135.B2, 0x7f ;  /* 0x0000007f87007804 */ /* 0x000fe40000002000 */
[----:B------:R-:W-:Y:S02]  /*6430*/  LOP3.LUT R48, R137, 0x1, RZ, 0xc0, !PT ;  /* 0x0000000189307812 */ /* 0x000fe400078ec0ff */
[----:B------:R-:W-:Y:S02]  /*6440*/  FMNMX R50, R102, R103, !PT ;  /* 0x0000006766327209 */ /* 0x000fe40007800000 */
[----:B------:R-:W-:Y:S02]  /*6450*/  SEL R52, R52, 0xff800000, P0 ;  /* 0xff80000034347807 */ /* 0x000fe40000000000 */
[----:B------:R-:W-:-:S02]  /*6460*/  SEL R53, R53, 0xff800000, P1 ;  /* 0xff80000035357807 */ /* 0x000fc40000800000 */
[----:B------:R-:W-:Y:S02]  /*6470*/  SEL R146, R54, 0xff800000, P2 ;  /* 0xff80000036927807 */ /* 0x000fe40001000000 */
[----:B------:R-:W-:Y:S02]  /*6480*/  SEL R147, R55, 0xff800000, P3 ;  /* 0xff80000037937807 */ /* 0x000fe40001800000 */
[----:B------:R-:W-:Y:S02]  /*6490*/  SEL R148, R56, 0xff800000, P4 ;  /* 0xff80000038947807 */ /* 0x000fe40002000000 */
[----:B------:R-:W-:Y:S02]  /*64a0*/  SEL R149, R57, 0xff800000, P5 ;  /* 0xff80000039957807 */ /* 0x000fe40002800000 */
[----:B------:R-:W-:Y:S02]  /*64b0*/  SEL R158, R58, 0xff800000, P6 ;  /* 0xff8000003a9e7807 */ /* 0x000fe40003000000 */
[----:B------:R-:W-:-:S02]  /*64c0*/  R2P PR, R135.B3, 0x7f ;  /* 0x0000007f87007804 */ /* 0x000fc40000003000 */
[----:B------:R-:W-:Y:S02]  /*64d0*/  FMNMX R49, R104, R105, !PT ;  /* 0x0000006968317209 */ /* 0x000fe40007800000 */
[----:B------:R-:W-:Y:S02]  /*64e0*/  FMNMX3 R50, R50, R110, R111, !PT ;  /* 0x0000006e32327276 */ /* 0x000fe4000780006f */
[----:B------:R-:W-:Y:S02]  /*64f0*/  SEL R151, R61, 0xff800000, P1 ;  /* 0xff8000003d977807 */ /* 0x000fe40000800000 */
[----:B------:R-:W-:Y:S02]  /*6500*/  SEL R62, R62, 0xff800000, P2 ;  /* 0xff8000003e3e7807 */ /* 0x000fe40001000000 */
[----:B------:R-:W-:Y:S02]  /*6510*/  SEL R63, R63, 0xff800000, P3 ;  /* 0xff8000003f3f7807 */ /* 0x000fe40001800000 */
[----:B------:R-:W-:-:S02]  /*6520*/  SEL R152, R64, 0xff800000, P4 ;  /* 0xff80000040987807 */ /* 0x000fc40002000000 */
[----:B------:R-:W-:Y:S02]  /*6530*/  SEL R153, R65, 0xff800000, P5 ;  /* 0xff80000041997807 */ /* 0x000fe40002800000 */
[----:B------:R-:W-:Y:S02]  /*6540*/  SEL R160, R66, 0xff800000, P6 ;  /* 0xff80000042a07807 */ /* 0x000fe40003000000 */
[----:B------:R-:W-:Y:S02]  /*6550*/  R2P PR, R134, 0x7e ;  /* 0x0000007e86007804 */ /* 0x000fe40000000000 */
[----:B------:R-:W-:Y:S02]  /*6560*/  SEL R150, R60, 0xff800000, P0 ;  /* 0xff8000003c967807 */ /* 0x000fe40000000000 */
[----:B------:R-:W-:Y:S02]  /*6570*/  FMNMX3 R49, R49, R112, R113, !PT ;  /* 0x0000007031317276 */ /* 0x000fe40007800071 */
[----:B-1----:R-:W-:-:S02]  /*6580*/  SEL R5, R5, 0xff800000, P1 ;  /* 0xff80000005057807 */ /* 0x002fc40000800000 */
[----:B------:R-:W-:Y:S02]  /*6590*/  SEL R6, R6, 0xff800000, P2 ;  /* 0xff80000006067807 */ /* 0x000fe40001000000 */
[----:B------:R-:W-:Y:S02]  /*65a0*/  SEL R7, R7, 0xff800000, P3 ;  /* 0xff80000007077807 */ /* 0x000fe40001800000 */
[----:B------:R-:W-:Y:S02]  /*65b0*/  SEL R8, R8, 0xff800000, P4 ;  /* 0xff80000008087807 */ /* 0x000fe40002000000 */
[----:B------:R-:W-:Y:S02]  /*65c0*/  SEL R9, R9, 0xff800000, P5 ;  /* 0xff80000009097807 */ /* 0x000fe40002800000 */
[----:B------:R-:W-:Y:S02]  /*65d0*/  SEL R10, R10, 0xff800000, P6 ;  /* 0xff8000000a0a7807 */ /* 0x000fe40003000000 */
[----:B------:R-:W-:-:S02]  /*65e0*/  R2P PR, R134.B1, 0x7f ;  /* 0x0000007f86007804 */ /* 0x000fc40000001000 */
[----:B------:R-:W-:Y:S02]  /*65f0*/  FMNMX3 R50, R50, R118, R119, !PT ;  /* 0x0000007632327276 */ /* 0x000fe40007800077 */
[----:B------:R-:W-:Y:S02]  /*6600*/  FMNMX3 R49, R49, R120, R121, !PT ;  /* 0x0000007831317276 */ /* 0x000fe40007800079 */
[----:B------:R-:W-:Y:S02]  /*6610*/  SEL R12, R12, 0xff800000, P0 ;  /* 0xff8000000c0c7807 */ /* 0x000fe40000000000 */
[----:B------:R-:W-:Y:S02]  /*6620*/  SEL R13, R13, 0xff800000, P1 ;  /* 0xff8000000d0d7807 */ /* 0x000fe40000800000 */
[----:B------:R-:W-:Y:S02]  /*6630*/  SEL R14, R14, 0xff800000, P2 ;  /* 0xff8000000e0e7807 */ /* 0x000fe40001000000 */
[----:B------:R-:W-:-:S02]  /*6640*/  SEL R15, R15, 0xff800000, P3 ;  /* 0xff8000000f0f7807 */ /* 0x000fc40001800000 */
[----:B------:R-:W-:Y:S02]  /*6650*/  SEL R16, R16, 0xff800000, P4 ;  /* 0xff80000010107807 */ /* 0x000fe40002000000 */
[----:B------:R-:W-:Y:S02]  /*6660*/  SEL R17, R17, 0xff800000, P5 ;  /* 0xff80000011117807 */ /* 0x000fe40002800000 */
[----:B------:R-:W-:Y:S02]  /*6670*/  SEL R18, R18, 0xff800000, P6 ;  /* 0xff80000012127807 */ /* 0x000fe40003000000 */
[----:B------:R-:W-:Y:S02]  /*6680*/  R2P PR, R134.B2, 0x7f ;  /* 0x0000007f86007804 */ /* 0x000fe40000002000 */
[----:B------:R-:W-:Y:S02]  /*6690*/  FMNMX3 R50, R50, R126, R127, !PT ;  /* 0x0000007e32327276 */ /* 0x000fe4000780007f */
[----:B------:R-:W-:-:S02]  /*66a0*/  FMNMX3 R49, R49, R128, R129, !PT ;  /* 0x0000008031317276 */ /* 0x000fc40007800081 */
        /* <DEDUP_REMOVED lines=8> */
[----:B------:R-:W-:Y:S02]  /*6730*/  FMNMX3 R50, R50, R70, R71, !PT ;  /* 0x0000004632327276 */ /* 0x000fe40007800047 */
[----:B------:R-:W-:Y:S02]  /*6740*/  FMNMX3 R49, R49, R72, R73, !PT ;  /* 0x0000004831317276 */ /* 0x000fe40007800049 */
[----:B------:R-:W-:Y:S02]  /*6750*/  SEL R28, R28, 0xff800000, P0 ;  /* 0xff8000001c1c7807 */ /* 0x000fe40000000000 */
[----:B------:R-:W-:-:S02]  /*6760*/  ISETP.NE.U32.AND P0, PT, R48, 0x1, PT ;  /* 0x000000013000780c */ /* 0x000fc40003f05070 */
[----:B------:R-:W-:Y:S02]  /*6770*/  LOP3.LUT R48, R136, 0x1, RZ, 0xc0, !PT ;  /* 0x0000000188307812 */ /* 0x000fe400078ec0ff */
[----:B------:R-:W-:Y:S02]  /*6780*/  SEL R100, R100, 0xff800000, !P0 ;  /* 0xff80000064647807 */ /* 0x000fe40004000000 */
[----:B------:R-:W-:Y:S02]  /*6790*/  LOP3.LUT P0, RZ, R137, 0x80, RZ, 0xc0, !PT ;  /* 0x0000008089ff7812 */ /* 0x000fe4000780c0ff */
[----:B------:R-:W-:Y:S02]  /*67a0*/  FMNMX3 R50, R50, R78, R79, !PT ;  /* 0x0000004e32327276 */ /* 0x000fe4000780004f */
[----:B------:R-:W-:Y:S02]  /*67b0*/  SEL R107, R107, 0xff800000, P0 ;  /* 0xff8000006b6b7807 */ /* 0x000fe40000000000 */
[----:B------:R-:W-:-:S02]  /*67c0*/  LOP3.LUT P0, RZ, R137, 0x8000, RZ, 0xc0, !PT ;  /* 0x0000800089ff7812 */ /* 0x000fc4000780c0ff */
[----:B------:R-:W-:Y:S02]  /*67d0*/  FMNMX3 R49, R49, R80, R81, !PT ;  /* 0x0000005031317276 */ /* 0x000fe40007800051 */
[----:B------:R-:W-:Y:S02]  /*67e0*/  SEL R115, R115, 0xff800000, P0 ;  /* 0xff80000073737807 */ /* 0x000fe40000000000 */
[----:B------:R-:W-:Y:S02]  /*67f0*/  LOP3.LUT P0, RZ, R137, 0x800000, RZ, 0xc0, !PT ;  /* 0x0080000089ff7812 */ /* 0x000fe4000780c0ff */
[----:B------:R-:W-:Y:S02]  /*6800*/  FMNMX3 R50, R50, R86, R87, !PT ;  /* 0x0000005632327276 */ /* 0x000fe40007800057 */
[----:B------:R-:W-:Y:S02]  /*6810*/  SEL R123, R123, 0xff800000, P0 ;  /* 0xff8000007b7b7807 */ /* 0x000fe40000000000 */
[----:B------:R-:W-:-:S02]  /*6820*/  ISETP.GT.AND P0, PT, R137, -0x1, PT ;  /* 0xffffffff8900780c */ /* 0x000fc40003f04270 */
[----:B------:R-:W-:Y:S02]  /*6830*/  FMNMX3 R49, R49, R88, R89, !PT ;  /* 0x0000005831317276 */ /* 0x000fe40007800059 */
[----:B------:R-:W-:Y:S02]  /*6840*/  SEL R131, R131, 0xff800000, !P0 ;  /* 0xff80000083837807 */ /* 0x000fe40004000000 */
[----:B------:R-:W-:Y:S02]  /*6850*/  ISETP.NE.U32.AND P0, PT, R48, 0x1, PT ;  /* 0x000000013000780c */ /* 0x000fe40003f05070 */
[----:B------:R-:W-:Y:S02]  /*6860*/  LOP3.LUT R48, R135, 0x1, RZ, 0xc0, !PT ;  /* 0x0000000187307812 */ /* 0x000fe400078ec0ff */
[----:B------:R-:W-:Y:S02]  /*6870*/  SEL R68, R68, 0xff800000, !P0 ;  /* 0xff80000044447807 */ /* 0x000fe40004000000 */
[----:B------:R-:W-:-:S02]  /*6880*/  LOP3.LUT P0, RZ, R136, 0x80, RZ, 0xc0, !PT ;  /* 0x0000008088ff7812 */ /* 0x000fc4000780c0ff */
[----:B------:R-:W-:Y:S02]  /*6890*/  FMNMX3 R50, R50, R94, R95, !PT ;  /* 0x0000005e32327276 */ /* 0x000fe4000780005f */
[----:B------:R-:W-:Y:S02]  /*68a0*/  SEL R75, R75, 0xff800000, P0 ;  /* 0xff8000004b4b7807 */ /* 0x000fe40000000000 */
[C---:B------:R-:W-:Y:S02]  /*68b0*/  LOP3.LUT P0, RZ, R136.reuse, 0x8000, RZ, 0xc0, !PT ;  /* 0x0000800088ff7812 */ /* 0x040fe4000780c0ff */
[----:B------:R-:W-:Y:S02]  /*68c0*/  FMNMX3 R49, R49, R96, R97, !PT ;  /* 0x0000006031317276 */ /* 0x000fe40007800061 */
[----:B------:R-:W-:Y:S02]  /*68d0*/  SEL R83, R83, 0xff800000, P0 ;  /* 0xff80000053537807 */ /* 0x000fe40000000000 */
[----:B------:R-:W-:-:S02]  /*68e0*/  LOP3.LUT P0, RZ, R136, 0x800000, RZ, 0xc0, !PT ;  /* 0x0080000088ff7812 */ /* 0x000fc4000780c0ff */
[----:B------:R-:W-:Y:S02]  /*68f0*/  FMNMX3 R50, R50, R38, R39, !PT ;  /* 0x0000002632327276 */ /* 0x000fe40007800027 */
[----:B------:R-:W-:Y:S02]  /*6900*/  SEL R91, R91, 0xff800000, P0 ;  /* 0xff8000005b5b7807 */ /* 0x000fe40000000000 */
[----:B------:R-:W-:Y:S02]  /*6910*/  ISETP.GT.AND P0, PT, R136, -0x1, PT ;  /* 0xffffffff8800780c */ /* 0x000fe40003f04270 */
[----:B------:R-:W-:Y:S02]  /*6920*/  FMNMX3 R49, R49, R40, R41, !PT ;  /* 0x0000002831317276 */ /* 0x000fe40007800029 */
[----:B------:R-:W-:Y:S02]  /*6930*/  SEL R155, R99, 0xff800000, !P0 ;  /* 0xff800000639b7807 */ /* 0x000fe40004000000 */
        /* <DEDUP_REMOVED lines=10> */
[----:B------:R-:W-:Y:S02]  /*69e0*/  FMNMX R51, R100, R101, !PT ;  /* 0x0000006564337209 */ /* 0x000fe40007800000 */
[----:B------:R-:W-:Y:S02]  /*69f0*/  SEL R159, R59, 0xff800000, P0 ;  /* 0xff8000003b9f7807 */ /* 0x000fe40000000000 */
[----:B------:R-:W-:-:S02]  /*6a00*/  ISETP.GT.AND P0, PT, R135, -0x1, PT ;  /* 0xffffffff8700780c */ /* 0x000fc40003f04270 */
[----:B------:R-:W-:Y:S02]  /*6a10*/  FMNMX3 R51, R51, R108, R109, !PT ;  /* 0x0000006c33337276 */ /* 0x000fe4000780006d */
[----:B------:R-:W-:Y:S02]  /*6a20*/  SEL R161, R67, 0xff800000, !P0 ;  /* 0xff80000043a17807 */ /* 0x000fe40004000000 */
[----:B------:R-:W-:Y:S02]  /*6a30*/  ISETP.NE.U32.AND P0, PT, R48, 0x1, PT ;  /* 0x000000013000780c */ /* 0x000fe40003f05070 */
[----:B------:R-:W-:Y:S02]  /*6a40*/  FMNMX R48, R106, R107, !PT ;  /* 0x0000006b6a307209 */ /* 0x000fe40007800000 */
[----:B------:R-:W-:Y:S02]  /*6a50*/  FMNMX3 R51, R51, R116, R117, !PT ;  /* 0x0000007433337276 */ /* 0x000fe40007800075 */
[----:B------:R-:W-:-:S02]  /*6a60*/  FMNMX3 R48, R48, R114, R115, !PT ;  /* 0x0000007230307276 */ /* 0x000fc40007800073 */
[----:B------:R-:W-:Y:S02]  /*6a70*/  FMNMX3 R51, R51, R124, R125, !PT ;  /* 0x0000007c33337276 */ /* 0x000fe4000780007d */
[----:B------:R-:W-:Y:S02]  /*6a80*/  FMNMX3 R48, R48, R122, R123, !PT ;  /* 0x0000007a30307276 */ /* 0x000fe4000780007b */
[----:B------:R-:W-:Y:S02]  /*6a90*/  FMNMX3 R51, R51, R68, R69, !PT ;  /* 0x0000004433337276 */ /* 0x000fe40007800045 */
[----:B------:R-:W-:Y:S02]  /*6aa0*/  FMNMX3 R48, R48, R130, R131, !PT ;  /* 0x0000008230307276 */ /* 0x000fe40007800083 */
        /* <DEDUP_REMOVED lines=10> */
[----:B------:R-:W-:Y:S02]  /*6b50*/  SEL R4, R4, 0xff800000, !P0 ;  /* 0xff80000004047807 */ /* 0x000fe40004000000 */
[----:B------:R-:W-:Y:S02]  /*6b60*/  FMNMX3 R48, R48, R156, R157, !PT ;  /* 0x0000009c30307276 */ /* 0x000fe4000780009d */
[----:B------:R-:W-:Y:S02]  /*6b70*/  FMNMX3 R51, R51, R52, R53, !PT ;  /* 0x0000003433337276 */ /* 0x000fe40007800035 */
[----:B------:R-:W-:-:S02]  /*6b80*/  FMNMX3 R50, R50, R146, R147, !PT ;  /* 0x0000009232327276 */ /* 0x000fc40007800093 */
[----:B------:R-:W-:Y:S02]  /*6b90*/  LOP3.LUT P0, RZ, R134, 0x80, RZ, 0xc0, !PT ;  /* 0x0000008086ff7812 */ /* 0x000fe4000780c0ff */
[----:B------:R-:W-:Y:S02]  /*6ba0*/  FMNMX3 R49, R49, R148, R149, !PT ;  /* 0x0000009431317276 */ /* 0x000fe40007800095 */
[----:B------:R-:W-:Y:S02]  /*6bb0*/  FMNMX3 R48, R48, R158, R159, !PT ;  /* 0x0000009e30307276 */ /* 0x000fe4000780009f */
[----:B------:R-:W-:Y:S02]  /*6bc0*/  FMNMX3 R51, R51, R150, R151, !PT ;  /* 0x0000009633337276 */ /* 0x000fe40007800097 */
[----:B------:R-:W-:Y:S02]  /*6bd0*/  FMNMX3 R50, R50, R62, R63, !PT ;  /* 0x0000003e32327276 */ /* 0x000fe4000780003f */
[----:B------:R-:W-:-:S02]  /*6be0*/  SEL R11, R11, 0xff800000, P0 ;  /* 0xff8000000b0b7807 */ /* 0x000fc40000000000 */
        /* <DEDUP_REMOVED lines=12> */
[----:B------:R-:W-:Y:S02]  /*6cb0*/  ISETP.GT.AND P0, PT, R134, -0x1, PT ;  /* 0xffffffff8600780c */ /* 0x000fe40003f04270 */
[----:B------:R-:W-:Y:S02]  /*6cc0*/  FMNMX3 R49, R49, R16, R17, !PT ;  /* 0x0000001031317276 */ /* 0x000fe40007800011 */
[----:B------:R-:W-:Y:S02]  /*6cd0*/  FMNMX3 R48, R48, R18, R19, !PT ;  /* 0x0000001230307276 */ /* 0x000fe40007800013 */
[----:B------:R-:W-:Y:S02]  /*6ce0*/  FMNMX3 R51, R51, R20, R21, !PT ;  /* 0x0000001433337276 */ /* 0x000fe40007800015 */
[----:B------:R-:W-:Y:S02]  /*6cf0*/  FMNMX3 R50, R50, R22, R23, !PT ;  /* 0x0000001632327276 */ /* 0x000fe40007800017 */
[----:B------:R-:W-:-:S02]  /*6d00*/  SEL R29, R29, 0xff800000, P1 ;  /* 0xff8000001d1d7807 */ /* 0x000fc40000800000 */
[----:B------:R-:W-:Y:S02]  /*6d10*/  SEL R30, R30, 0xff800000, P2 ;  /* 0xff8000001e1e7807 */ /* 0x000fe40001000000 */
[----:B------:R-:W-:Y:S02]  /*6d20*/  SEL R31, R31, 0xff800000, P3 ;  /* 0xff8000001f1f7807 */ /* 0x000fe40001800000 */
[----:B------:R-:W-:Y:S02]  /*6d30*/  SEL R35, R35, 0xff800000, !P0 ;  /* 0xff80000023237807 */ /* 0x000fe40004000000 */
[----:B------:R-:W-:Y:S02]  /*6d40*/  SEL R32, R32, 0xff800000, P4 ;  /* 0xff80000020207807 */ /* 0x000fe40002000000 */
[----:B------:R-:W-:Y:S02]  /*6d50*/  SEL R33, R33, 0xff800000, P5 ;  /* 0xff80000021217807 */ /* 0x000fe40002800000 */
[----:B------:R-:W-:-:S02]  /*6d60*/  FMNMX3 R51, R51, R28, R29, !PT ;  /* 0x0000001c33337276 */ /* 0x000fc4000780001d */
[----:B------:R-:W-:Y:S02]  /*6d70*/  FMNMX3 R50, R50, R30, R31, !PT ;  /* 0x0000001e32327276 */ /* 0x000fe4000780001f */
[----:B------:R-:W-:Y:S02]  /*6d80*/  SEL R34, R34, 0xff800000, P6 ;  /* 0xff80000022227807 */ /* 0x000fe40003000000 */
[----:B------:R-:W-:Y:S02]  /*6d90*/  FMNMX3 R49, R49, R24, R25, !PT ;  /* 0x0000001831317276 */ /* 0x000fe40007800019 */
[----:B------:R-:W-:Y:S02]  /*6da0*/  FMNMX3 R48, R48, R26, R27, !PT ;  /* 0x0000001a30307276 */ /* 0x000fe4000780001b */
[----:B------:R-:W-:Y:S02]  /*6db0*/  FMNMX R50, R51, R50, !PT ;  /* 0x0000003233327209 */ /* 0x000fe40007800000 */
[----:B------:R-:W-:-:S02]  /*6dc0*/  FMNMX3 R49, R49, R32, R33, !PT ;  /* 0x0000002031317276 */ /* 0x000fc40007800021 */
[----:B------:R-:W-:-:S04]  /*6dd0*/  FMNMX3 R48, R48, R34, R35, !PT ;  /* 0x0000002230307276 */ /* 0x000fc80007800023 */
[----:B------:R-:W-:-:S04]  /*6de0*/  FMNMX3 R174, R50, R49, R48, !PT ;  /* 0x0000003132ae7276 */ /* 0x000fc80007800030 */
[----:B------:R-:W-:-:S04]  /*6df0*/  FSETP.NEU.AND P0, PT, R174, -INF , PT ;  /* 0xff800000ae00780b */ /* 0x000fc80003f0d000 */
[----:B------:R-:W-:Y:S02]  /*6e00*/  FSEL R186, R174, RZ, P0 ;  /* 0x000000ffaeba7208 */ /* 0x000fe40000000000 */
[----:B------:R-:W-:-:S03]  /*6e10*/  ELECT P0, URZ, PT ;  /* 0x0000000000ff782f */ /* 0x000fc60003800000 */
[----:B----4-:R-:W-:-:S04]  /*6e20*/  FFMA R186, -R186, UR4, RZ ;  /* 0x00000004baba7c23 */ /* 0x010fc800080001ff */
[--C-:B------:R-:W-:Y:S02]  /*6e30*/  FFMA2 R48, R100.F32x2.HI_LO, UR4.F32, R186.reuse.F32 ;  /* 0x0000000464307c49 */ /* 0x100fe400092000ba */
[--C-:B------:R-:W-:Y:S02]  /*6e40*/  FFMA2 R50, R102.F32x2.HI_LO, UR4.F32, R186.reuse.F32 ;  /* 0x0000000466327c49 */ /* 0x100fe400092000ba */
[--C-:B------:R-:W-:Y:S02]  /*6e50*/  FFMA2 R54, R104.F32x2.HI_LO, UR4.F32, R186.reuse.F32 ;  /* 0x0000000468367c49 */ /* 0x100fe400092000ba */
[--C-:B------:R-:W-:Y:S01]  /*6e60*/  FFMA2 R56, R106.F32x2.HI_LO, UR4.F32, R186.reuse.F32 ;  /* 0x000000046a387c49 */ /* 0x100fe200092000ba */
[----:B------:R-:W-:Y:S01]  /*6e70*/  MUFU.EX2 R48, R48 ;  /* 0x0000003000307308 */ /* 0x000fe20000000800 */
[--C-:B------:R-:W-:Y:S02]  /*6e80*/  FFMA2 R58, R108.F32x2.HI_LO, UR4.F32, R186.reuse.F32 ;  /* 0x000000046c3a7c49 */ /* 0x100fe400092000ba */
[----:B------:R-:W-:-:S02]  /*6e90*/  FFMA2 R60, R110.F32x2.HI_LO, UR4.F32, R186.F32 ;  /* 0x000000046e3c7c49 */ /* 0x000fc400092000ba */
[--C-:B------:R-:W-:Y:S02]  /*6ea0*/  FFMA2 R64, R112.F32x2.HI_LO, UR4.F32, R186.reuse.F32 ;  /* 0x0000000470407c49 */ /* 0x100fe400092000ba */
[--C-:B------:R-:W-:Y:S01]  /*6eb0*/  FFMA2 R66, R114.F32x2.HI_LO, UR4.F32, R186.reuse.F32 ;  /* 0x0000000472427c49 */ /* 0x100fe200092000ba */
[----:B------:R-:W1:Y:S01]  /*6ec0*/  MUFU.EX2 R49, R49 ;  /* 0x0000003100317308 */ /* 0x000e620000000800 */
[--C-:B------:R-:W-:Y:S02]  /*6ed0*/  FFMA2 R98, R116.F32x2.HI_LO, UR4.F32, R186.reuse.F32 ;  /* 0x0000000474627c49 */ /* 0x100fe400092000ba */
[--C-:B------:R-:W-:Y:S02]  /*6ee0*/  FFMA2 R100, R118.F32x2.HI_LO, UR4.F32, R186.reuse.F32 ;  /* 0x0000000476647c49 */ /* 0x100fe400092000ba */
[--C-:B------:R-:W-:Y:S02]  /*6ef0*/  FFMA2 R102, R120.F32x2.HI_LO, UR4.F32, R186.reuse.F32 ;  /* 0x0000000478667c49 */ /* 0x100fe400092000ba */
[--C-:B------:R-:W-:Y:S01]  /*6f00*/  FFMA2 R104, R122.F32x2.HI_LO, UR4.F32, R186.reuse.F32 ;  /* 0x000000047a687c49 */ /* 0x100fe200092000ba */
[----:B------:R-:W-:Y:S01]  /*6f10*/  MUFU.EX2 R50, R50 ;  /* 0x0000003200327308 */ /* 0x000fe20000000800 */
[----:B------:R-:W-:-:S02]  /*6f20*/  FFMA2 R106, R124.F32x2.HI_LO, UR4.F32, R186.F32 ;  /* 0x000000047c6a7c49 */ /* 0x000fc400092000ba */
[--C-:B------:R-:W-:Y:S02]  /*6f30*/  FFMA2 R108, R126.F32x2.HI_LO, UR4.F32, R186.reuse.F32 ;  /* 0x000000047e6c7c49 */ /* 0x100fe400092000ba */
[--C-:B------:R-:W-:Y:S02]  /*6f40*/  FFMA2 R110, R128.F32x2.HI_LO, UR4.F32, R186.reuse.F32 ;  /* 0x00000004806e7c49 */ /* 0x100fe400092000ba */
[--C-:B------:R-:W-:Y:S01]  /*6f50*/  FFMA2 R112, R130.F32x2.HI_LO, UR4.F32, R186.reuse.F32 ;  /* 0x0000000482707c49 */ /* 0x100fe200092000ba */
[----:B------:R-:W2:Y:S01]  /*6f60*/  MUFU.EX2 R51, R51 ;  /* 0x0000003300337308 */ /* 0x000ea20000000800 */
[--C-:B------:R-:W-:Y:S02]  /*6f70*/  FFMA2 R128, R146.F32x2.HI_LO, UR4.F32, R186.reuse.F32 ;  /* 0x0000000492807c49 */ /* 0x100fe400092000ba */
[--C-:B------:R-:W-:Y:S02]  /*6f80*/  FFMA2 R124, R144.F32x2.HI_LO, UR4.F32, R186.reuse.F32 ;  /* 0x00000004907c7c49 */ /* 0x100fe400092000ba */
[----:B------:R-:W-:-:S02]  /*6f90*/  FFMA2 R130, R148.F32x2.HI_LO, UR4.F32, R186.F32 ;  /* 0x0000000494827c49 */ /* 0x000fc400092000ba */
[--C-:B------:R-:W-:Y:S01]  /*6fa0*/  FFMA2 R146, R150.F32x2.HI_LO, UR4.F32, R186.reuse.F32 ;  /* 0x0000000496927c49 */ /* 0x100fe200092000ba */
[----:B------:R-:W-:Y:S01]  /*6fb0*/  MUFU.EX2 R54, R54 ;  /* 0x0000003600367308 */ /* 0x000fe20000000800 */
[--C-:B------:R-:W-:Y:S02]  /*6fc0*/  FFMA2 R114, R154.F32x2.HI_LO, UR4.F32, R186.reuse.F32 ;  /* 0x000000049a727c49 */ /* 0x100fe400092000ba */
[--C-:B------:R-:W-:Y:S02]  /*6fd0*/  FFMA2 R126, R156.F32x2.HI_LO, UR4.F32, R186.reuse.F32 ;  /* 0x000000049c7e7c49 */ /* 0x100fe400092000ba */
[--C-:B------:R-:W-:Y:S02]  /*6fe0*/  FFMA2 R144, R158.F32x2.HI_LO, UR4.F32, R186.reuse.F32 ;  /* 0x000000049e907c49 */ /* 0x100fe400092000ba */
[--C-:B------:R-:W-:Y:S01]  /*6ff0*/  FFMA2 R148, R152.F32x2.HI_LO, UR4.F32, R186.reuse.F32 ;  /* 0x0000000498947c49 */ /* 0x100fe200092000ba */
[----:B------:R-:W3:Y:S01]  /*7000*/  MUFU.EX2 R55, R55 ;  /* 0x0000003700377308 */ /* 0x000ee20000000800 */
[----:B------:R-:W-:-:S02]  /*7010*/  FFMA2 R150, R160.F32x2.HI_LO, UR4.F32, R186.F32 ;  /* 0x00000004a0967c49 */ /* 0x000fc400092000ba */
[--C-:B------:R-:W-:Y:S02]  /*7020*/  FFMA2 R68, R68.F32x2.HI_LO, UR4.F32, R186.reuse.F32 ;  /* 0x0000000444447c49 */ /* 0x100fe400092000ba */
[--C-:B------:R-:W-:Y:S02]  /*7030*/  FFMA2 R70, R70.F32x2.HI_LO, UR4.F32, R186.reuse.F32 ;  /* 0x0000000446467c49 */ /* 0x100fe400092000ba */
[--C-:B------:R-:W-:Y:S01]  /*7040*/  FFMA2 R72, R72.F32x2.HI_LO, UR4.F32, R186.reuse.F32 ;  /* 0x0000000448487c49 */ /* 0x100fe200092000ba */
[----:B------:R-:W-:Y:S01]  /*7050*/  MUFU.EX2 R56, R56 ;  /* 0x0000003800387308 */ /* 0x000fe20000000800 */
[--C-:B------:R-:W-:Y:S02]  /*7060*/  FFMA2 R74, R74.F32x2.HI_LO, UR4.F32, R186.reuse.F32 ;  /* 0x000000044a4a7c49 */ /* 0x100fe400092000ba */
[--C-:B------:R-:W-:Y:S02]  /*7070*/  FFMA2 R76, R76.F32x2.HI_LO, UR4.F32, R186.reuse.F32 ;  /* 0x000000044c4c7c49 */ /* 0x100fe400092000ba */
[----:B------:R-:W-:-:S02]  /*7080*/  FFMA2 R78, R78.F32x2.HI_LO, UR4.F32, R186.F32 ;  /* 0x000000044e4e7c49 */ /* 0x000fc400092000ba */
[--C-:B------:R-:W-:Y:S01]  /*7090*/  FFMA2 R80, R80.F32x2.HI_LO, UR4.F32, R186.reuse.F32 ;  /* 0x0000000450507c49 */ /* 0x100fe200092000ba */
[----:B------:R-:W4:Y:S01]  /*70a0*/  MUFU.EX2 R57, R57 ;  /* 0x0000003900397308 */ /* 0x000f220000000800 */
        /* <DEDUP_REMOVED lines=9> */
[----:B------:R-:W1:Y:S01]  /*7140*/  MUFU.EX2 R59, R59 ;  /* 0x0000003b003b7308 */ /* 0x000e620000000800 */
        /* <DEDUP_REMOVED lines=9> */
[----:B------:R-:W5:Y:S01]  /*71e0*/  MUFU.EX2 R61, R61 ;  /* 0x0000003d003d7308 */ /* 0x000f620000000800 */
[--C-:B------:R-:W-:Y:S01]  /*71f0*/  FFMA2 R152, R4.F32x2.HI_LO, UR4.F32, R186.reuse.F32 ;  /* 0x0000000404987c49 */ /* 0x100fe200092000ba */
[----:B-1----:R-:W-:Y:S01]  /*7200*/  F2FP.BF16.F32.PACK_AB R4, R49, R48 ;  /* 0x000000303104723e */ /* 0x002fe200000010ff */
[--C-:B------:R-:W-:Y:S01]  /*7210*/  FFMA2 R154, R6.F32x2.HI_LO, UR4.F32, R186.reuse.F32 ;  /* 0x00000004069a7c49 */ /* 0x100fe200092000ba */
[----:B--2---:R-:W-:Y:S01]  /*7220*/  F2FP.BF16.F32.PACK_AB R5, R51, R50 ;  /* 0x000000323305723e */ /* 0x004fe200000010ff */
[--C-:B------:R-:W-:Y:S01]  /*7230*/  FFMA2 R156, R8.F32x2.HI_LO, UR4.F32, R186.reuse.F32 ;  /* 0x00000004089c7c49 */ /* 0x100fe200092000ba */
[----:B---3--:R-:W-:Y:S01]  /*7240*/  F2FP.BF16.F32.PACK_AB R6, R55, R54 ;  /* 0x000000363706723e */ /* 0x008fe200000010ff */
[--C-:B------:R-:W-:Y:S01]  /*7250*/  FFMA2 R158, R10.F32x2.HI_LO, UR4.F32, R186.reuse.F32 ;  /* 0x000000040a9e7c49 */ /* 0x100fe200092000ba */
[----:B------:R-:W-:Y:S01]  /*7260*/  MUFU.EX2 R64, R64 ;  /* 0x0000004000407308 */ /* 0x000fe20000000800 */
[--C-:B------:R-:W-:Y:S01]  /*7270*/  FFMA2 R160, R12.F32x2.HI_LO, UR4.F32, R186.reuse.F32 ;  /* 0x000000040ca07c49 */ /* 0x100fe200092000ba */
[----:B----4-:R-:W-:Y:S01]  /*7280*/  F2FP.BF16.F32.PACK_AB R7, R57, R56 ;  /* 0x000000383907723e */ /* 0x010fe200000010ff */
[--C-:B------:R-:W-:Y:S01]  /*7290*/  FFMA2 R162, R14.F32x2.HI_LO, UR4.F32, R186.reuse.F32 ;  /* 0x000000040ea27c49 */ /* 0x100fe200092000ba */
[----:B------:R-:W-:Y:S01]  /*72a0*/  F2FP.BF16.F32.PACK_AB R8, R59, R58 ;  /* 0x0000003a3b08723e */ /* 0x000fe200000010ff */
[----:B------:R-:W-:-:S02]  /*72b0*/  FFMA2 R164, R16.F32x2.HI_LO, UR4.F32, R186.F32 ;  /* 0x0000000410a47c49 */ /* 0x000fc400092000ba */
[--C-:B------:R-:W-:Y:S01]  /*72c0*/  FFMA2 R168, R18.F32x2.HI_LO, UR4.F32, R186.reuse.F32 ;  /* 0x0000000412a87c49 */ /* 0x100fe200092000ba */
[----:B------:R-:W1:Y:S01]  /*72d0*/  MUFU.EX2 R65, R65 ;  /* 0x0000004100417308 */ /* 0x000e620000000800 */
[--C-:B------:R-:W-:Y:S01]  /*72e0*/  FFMA2 R170, R20.F32x2.HI_LO, UR4.F32, R186.reuse.F32 ;  /* 0x0000000414aa7c49 */ /* 0x100fe200092000ba */
[----:B-----5:R-:W-:Y:S01]  /*72f0*/  F2FP.BF16.F32.PACK_AB R9, R61, R60 ;  /* 0x0000003c3d09723e */ /* 0x020fe200000010ff */
[--C-:B------:R-:W-:Y:S02]  /*7300*/  FFMA2 R172, R22.F32x2.HI_LO, UR4.F32, R186.reuse.F32 ;  /* 0x0000000416ac7c49 */ /* 0x100fe400092000ba */
[--C-:B------:R-:W-:Y:S02]  /*7310*/  FFMA2 R176, R24.F32x2.HI_LO, UR4.F32, R186.reuse.F32 ;  /* 0x0000000418b07c49 */ /* 0x100fe400092000ba */
[--C-:B------:R-:W-:Y:S01]  /*7320*/  FFMA2 R178, R26.F32x2.HI_LO, UR4.F32, R186.reuse.F32 ;  /* 0x000000041ab27c49 */ /* 0x100fe200092000ba */
[----:B------:R-:W-:Y:S01]  /*7330*/  MUFU.EX2 R66, R66 ;  /* 0x0000004200427308 */ /* 0x000fe20000000800 */
[----:B------:R-:W-:-:S02]  /*7340*/  FFMA2 R180, R28.F32x2.HI_LO, UR4.F32, R186.F32 ;  /* 0x000000041cb47c49 */ /* 0x000fc400092000ba */
[--C-:B------:R-:W-:Y:S02]  /*7350*/  FFMA2 R182, R30.F32x2.HI_LO, UR4.F32, R186.reuse.F32 ;  /* 0x000000041eb67c49 */ /* 0x100fe400092000ba */
[--C-:B------:R-:W-:Y:S02]  /*7360*/  FFMA2 R184, R32.F32x2.HI_LO, UR4.F32, R186.reuse.F32 ;  /* 0x0000000420b87c49 */ /* 0x100fe400092000ba */
[----:B------:R-:W-:Y:S01]  /*7370*/  FFMA2 R186, R34.F32x2.HI_LO, UR4.F32, R186.F32 ;  /* 0x0000000422ba7c49 */ /* 0x000fe200092000ba */
[----:B------:R-:W2:Y:S01]  /*7380*/  MUFU.EX2 R67, R67 ;  /* 0x0000004300437308 */ /* 0x000ea20000000800 */
[----:B------:R-:W-:Y:S01]  /*7390*/  R2UR UR4, R142 ;  /* 0x000000008e0472ca */ /* 0x000fe200000e0000 */
[----:B------:R-:W-:Y:S01]  /*73a0*/  FADD2 R48, R48.F32x2.HI_LO, R58.F32x2.HI_LO ;  /* 0x0000003a3030724b */ /* 0x000fe20000000000 */
[----:B-1----:R-:W-:Y:S01]  /*73b0*/  F2FP.BF16.F32.PACK_AB R10, R65, R64 ;  /* 0x00000040410a723e */ /* 0x002fe200000010ff */
[----:B------:R-:W-:Y:S02]  /*73c0*/  FADD2 R50, R50.F32x2.HI_LO, R60.F32x2.HI_LO ;  /* 0x0000003c3232724b */ /* 0x000fe40000000000 */
[----:B------:R-:W-:-:S02]  /*73d0*/  FADD2 R54, R54.F32x2.HI_LO, R64.F32x2.HI_LO ;  /* 0x000000403636724b */ /* 0x000fc40000000000 */
[----:B------:R-:W-:Y:S08]  /*73e0*/  MUFU.EX2 R98, R98 ;  /* 0x0000006200627308 */ /* 0x000ff00000000800 */
[----:B------:R-:W1:Y:S01]  /*73f0*/  MUFU.EX2 R99, R99 ;  /* 0x0000006300637308 */ /* 0x000e620000000800 */
[----:B--2---:R-:W-:Y:S01]  /*7400*/  F2FP.BF16.F32.PACK_AB R11, R67, R66 ;  /* 0x00000042430b723e */ /* 0x004fe200000010ff */
[----:B------:R-:W-:-:S06]  /*7410*/  FADD2 R56, R56.F32x2.HI_LO, R66.F32x2.HI_LO ;  /* 0x000000423838724b */ /* 0x000fcc0000000000 */
[----:B------:R-:W-:Y:S08]  /*7420*/  MUFU.EX2 R100, R100 ;  /* 0x0000006400647308 */ /* 0x000ff00000000800 */
[----:B------:R-:W2:Y:S01]  /*7430*/  MUFU.EX2 R101, R101 ;  /* 0x0000006500657308 */ /* 0x000ea20000000800 */
[----:B-1----:R-:W-:Y:S01]  /*7440*/  F2FP.BF16.F32.PACK_AB R12, R99, R98 ;  /* 0x00000062630c723e */ /* 0x002fe200000010ff */
[----:B------:R-:W-:-:S06]  /*7450*/  FADD2 R48, R48.F32x2.HI_LO, R98.F32x2.HI_LO ;  /* 0x000000623030724b */ /* 0x000fcc0000000000 */
        /* <DEDUP_REMOVED lines=27> */
[----:B------:R-:W-:-:S03]  /*7610*/  FADD2 R56, R56.F32x2.HI_LO, R112.F32x2.HI_LO ;  /* 0x000000703838724b */ /* 0x000fc60000000000 */
[----:B------:R2:W-:Y:S01]  /*7620*/  STTM.x16 tmem[UR4], R4 ;  /* 0x00000004000079ed */ /* 0x0005e20008240004 */
[----:B------:R-:W-:Y:S02]  /*7630*/  R2UR UR4, R143 ;  /* 0x000000008f0472ca */ /* 0x000fe400000e0000 */
[----:B------:R-:W-:Y:S08]  /*7640*/  MUFU.EX2 R70, R70 ;  /* 0x0000004600467308 */ /* 0x000ff00000000800 */
[----:B------:R-:W3:Y:S01]  /*7650*/  MUFU.EX2 R71, R71 ;  /* 0x0000004700477308 */ /* 0x000ee20000000800 */
[----:B-1----:R-:W-:Y:S01]  /*7660*/  F2FP.BF16.F32.PACK_AB R28, R69, R68 ;  /* 0x00000044451c723e */ /* 0x002fe200000010ff */
[----:B------:R-:W-:-:S06]  /*7670*/  FADD2 R48, R48.F32x2.HI_LO, R68.F32x2.HI_LO ;  /* 0x000000443030724b */ /* 0x000fcc0000000000 */
[----:B------:R-:W-:Y:S08]  /*7680*/  MUFU.EX2 R72, R72 ;  /* 0x0000004800487308 */ /* 0x000ff00000000800 */
[----:B------:R-:W1:Y:S01]  /*7690*/  MUFU.EX2 R73, R73 ;  /* 0x0000004900497308 */ /* 0x000e620000000800 */
[----:B---3--:R-:W-:Y:S01]  /*76a0*/  F2FP.BF16.F32.PACK_AB R29, R71, R70 ;  /* 0x00000046471d723e */ /* 0x008fe200000010ff */
[----:B------:R-:W-:-:S06]  /*76b0*/  FADD2 R50, R50.F32x2.HI_LO, R70.F32x2.HI_LO ;  /* 0x000000463232724b */ /* 0x000fcc0000000000 */
        /* <DEDUP_REMOVED lines=53> */
[----:B------:R-:W2:Y:S01]  /*7a10*/  MUFU.EX2 R117, R117 ;  /* 0x0000007500757308 */ /* 0x000ea20000000800 */
[----:B---3--:R-:W-:Y:S01]  /*7a20*/  F2FP.BF16.F32.PACK_AB R43, R115, R114 ;  /* 0x00000072732b723e */ /* 0x008fe200000010ff */
[----:B------:R-:W-:-:S03]  /*7a30*/  FADD2 R56, R56.F32x2.HI_LO, R114.F32x2.HI_LO ;  /* 0x000000723838724b */ /* 0x000fc60000000000 */
[----:B------:R-:W-:Y:S03]  /*7a40*/  STTM.x16 tmem[UR5], R28 ;  /* 0x0000001c000079ed */ /* 0x000fe60008240005 */
        /* <DEDUP_REMOVED lines=63> */
[----:B------:R-:W-:-:S03]  /*7e40*/  FADD2 R56, R56.F32x2.HI_LO, R150.F32x2.HI_LO ;  /* 0x000000963838724b */ /* 0x000fc60000000000 */
[----:B------:R1:W-:Y:S01]  /*7e50*/  STTM.x16 tmem[UR4], R12 ;  /* 0x0000000c000079ed */ /* 0x0003e20008240004 */
[----:B------:R-:W-:Y:S01]  /*7e60*/  R2UR UR4, R167 ;  /* 0x00000000a70472ca */ /* 0x000fe200000e0000 */
[----:B------:R-:W3:Y:S01]  /*7e70*/  FENCE.VIEW.ASYNC.T ;  /* 0x00000000000073c6 */ /* 0x000ee20000000200 */
[----:B------:R-:W-:Y:S08]  /*7e80*/  MUFU.EX2 R154, R154 ;  /* 0x0000009a009a7308 */ /* 0x000ff00000000800 */
[----:B------:R-:W4:Y:S01]  /*7e90*/  MUFU.EX2 R155, R155 ;  /* 0x0000009b009b7308 */ /* 0x000f220000000800 */
[----:B--2---:R-:W-:Y:S01]  /*7ea0*/  F2FP.BF16.F32.PACK_AB R4, R153, R152 ;  /* 0x000000989904723e */ /* 0x004fe200000010ff */
[----:B------:R-:W-:-:S06]  /*7eb0*/  FADD2 R48, R48.F32x2.HI_LO, R152.F32x2.HI_LO ;  /* 0x000000983030724b */ /* 0x000fcc0000000000 */
[----:B------:R-:W-:Y:S08]  /*7ec0*/  MUFU.EX2 R156, R156 ;  /* 0x0000009c009c7308 */ /* 0x000ff00000000800 */
[----:B------:R-:W2:Y:S01]  /*7ed0*/  MUFU.EX2 R157, R157 ;  /* 0x0000009d009d7308 */ /* 0x000ea20000000800 */
[----:B----4-:R-:W-:Y:S01]  /*7ee0*/  F2FP.BF16.F32.PACK_AB R5, R155, R154 ;  /* 0x0000009a9b05723e */ /* 0x010fe200000010ff */
[----:B------:R-:W-:-:S06]  /*7ef0*/  FADD2 R50, R50.F32x2.HI_LO, R154.F32x2.HI_LO ;  /* 0x0000009a3232724b */ /* 0x000fcc0000000000 */
[----:B------:R-:W-:Y:S08]  /*7f00*/  MUFU.EX2 R158, R158 ;  /* 0x0000009e009e7308 */ /* 0x000ff00000000800 */
[----:B------:R-:W4:Y:S01]  /*7f10*/  MUFU.EX2 R159, R159 ;  /* 0x0000009f009f7308 */ /* 0x000f220000000800 */
[----:B--2---:R-:W-:Y:S01]  /*7f20*/  F2FP.BF16.F32.PACK_AB R6, R157, R156 ;  /* 0x0000009c9d06723e */ /* 0x004fe200000010ff */
[----:B------:R-:W-:-:S06]  /*7f30*/  FADD2 R54, R54.F32x2.HI_LO, R156.F32x2.HI_LO ;  /* 0x0000009c3636724b */ /* 0x000fcc0000000000 */
[----:B------:R-:W-:Y:S01]  /*7f40*/  MUFU.EX2 R160, R160 ;  /* 0x000000a000a07308 */ /* 0x000fe20000000800 */
[----:B-1----:R-:W-:Y:S01]  /*7f50*/  IMAD.MOV.U32 R21, RZ, RZ, 0x1 ;  /* 0x00000001ff157424 */ /* 0x002fe200078e00ff */
[----:B------:R-:W-:-:S03]  /*7f60*/  LOP3.LUT R20, R141, 0x1, RZ, 0x3c, !PT ;  /* 0x000000018d147812 */ /* 0x000fc600078e3cff */
[----:B---3--:R1:W-:Y:S03]  /*7f70*/  SYNCS.ARRIVE.TRANS64.RED.ART0 RZ, [UR11], R21 ;  /* 0x00000015ffff79a7 */ /* 0x0083e6000850040b */
[----:B------:R-:W2:Y:S01]  /*7f80*/  MUFU.EX2 R161, R161 ;  /* 0x000000a100a17308 */ /* 0x000ea20000000800 */
[----:B----4-:R-:W-:Y:S01]  /*7f90*/  F2FP.BF16.F32.PACK_AB R7, R159, R158 ;  /* 0x0000009e9f07723e */ /* 0x010fe200000010ff */
[----:B------:R-:W-:Y:S02]  /*7fa0*/  IMAD.U32 R20, R20, -0x80000000, RZ ;  /* 0x8000000014147824 */ /* 0x000fe400078e00ff */
[----:B------:R-:W-:-:S04]  /*7fb0*/  FADD2 R56, R56.F32x2.HI_LO, R158.F32x2.HI_LO ;  /* 0x0000009e3838724b */ /* 0x000fc80000000000 */
[----:B------:R-:W-:Y:S08]  /*7fc0*/  MUFU.EX2 R162, R162 ;  /* 0x000000a200a27308 */ /* 0x000ff00000000800 */
[----:B------:R-:W3:Y:S01]  /*7fd0*/  MUFU.EX2 R163, R163 ;  /* 0x000000a300a37308 */ /* 0x000ee20000000800 */
[----:B--2---:R-:W-:Y:S01]  /*7fe0*/  F2FP.BF16.F32.PACK_AB R8, R161, R160 ;  /* 0x000000a0a108723e */ /* 0x004fe200000010ff */
[----:B------:R-:W-:-:S06]  /*7ff0*/  FADD2 R48, R48.F32x2.HI_LO, R160.F32x2.HI_LO ;  /* 0x000000a03030724b */ /* 0x000fcc0000000000 */
[----:B------:R-:W-:Y:S08]  /*8000*/  MUFU.EX2 R164, R164 ;  /* 0x000000a400a47308 */ /* 0x000ff00000000800 */
[----:B------:R-:W2:Y:S01]  /*8010*/  MUFU.EX2 R165, R165 ;  /* 0x000000a500a57308 */ /* 0x000ea20000000800 */
[----:B---3--:R-:W-:Y:S01]  /*8020*/  F2FP.BF16.F32.PACK_AB R9, R163, R162 ;  /* 0x000000a2a309723e */ /* 0x008fe200000010ff */
[----:B------:R-:W-:-:S06]  /*8030*/  FADD2 R50, R50.F32x2.HI_LO, R162.F32x2.HI_LO ;  /* 0x000000a23232724b */ /* 0x000fcc0000000000 */
        /* <DEDUP_REMOVED lines=31> */
[----:B------:R-:W-:-:S04]  /*8230*/  FADD2 R50, R50.F32x2.HI_LO, R182.F32x2.HI_LO ;  /* 0x000000b63232724b */ /* 0x000fc80000000000 */
[----:B------:R-:W-:Y:S02]  /*8240*/  FADD2 R48, R48.F32x2.HI_LO, R50.F32x2.HI_LO ;  /* 0x000000323030724b */ /* 0x000fe40000000000 */
[----:B------:R-:W-:Y:S08]  /*8250*/  MUFU.EX2 R186, R186 ;  /* 0x000000ba00ba7308 */ /* 0x000ff00000000800 */
[----:B------:R-:W3:Y:S01]  /*8260*/  MUFU.EX2 R187, R187 ;  /* 0x000000bb00bb7308 */ /* 0x000ee20000000800 */
[----:B--2---:R-:W-:Y:S01]  /*8270*/  F2FP.BF16.F32.PACK_AB R18, R185, R184 ;  /* 0x000000b8b912723e */ /* 0x004fe200000010ff */
[----:B------:R-:W-:Y:S01]  /*8280*/  FADD2 R54, R54.F32x2.HI_LO, R184.F32x2.HI_LO ;  /* 0x000000b83636724b */ /* 0x000fe20000000000 */
[----:B---3--:R-:W-:Y:S01]  /*8290*/  F2FP.BF16.F32.PACK_AB R19, R187, R186 ;  /* 0x000000babb13723e */ /* 0x008fe200000010ff */
[----:B------:R-:W-:-:S03]  /*82a0*/  FADD2 R56, R56.F32x2.HI_LO, R186.F32x2.HI_LO ;  /* 0x000000ba3838724b */ /* 0x000fc60000000000 */
[----:B------:R1:W-:Y:S01]  /*82b0*/  STTM.x16 tmem[UR4], R4 ;  /* 0x00000004000079ed */ /* 0x0003e20008240004 */
[----:B------:R-:W2:Y:S02]  /*82c0*/  FENCE.VIEW.ASYNC.T ;  /* 0x00000000000073c6 */ /* 0x000ea40000000200 */
[----:B--2---:R-:W-:Y:S01]  /*82d0*/  NOP ;  /* 0x0000000000007918 */ /* 0x004fe20000000000 */
[----:B------:R1:W-:Y:S01]  /*82e0*/  @P0 SYNCS.ARRIVE.TRANS64.RED.ART0 RZ, [UR10], R21 ;  /* 0x00000015ffff09a7 */ /* 0x0003e2000850040a */
[----:B------:R-:W-:-:S04]  /*82f0*/  FADD2 R54, R54.F32x2.HI_LO, R56.F32x2.HI_LO ;  /* 0x000000383636724b */ /* 0x000fc80000000000 */
[----:B------:R-:W-:Y:S01]  /*8300*/  FADD2 R48, R48.F32x2.HI_LO, R54.F32x2.HI_LO ;  /* 0x000000363030724b */ /* 0x000fe20000000000 */
[----:B------:R-:W2:Y:S02]  /*8310*/  SYNCS.PHASECHK.TRANS64.TRYWAIT P0, [UR7+0x168], R20 ;  /* 0x00016814ff0075a7 */ /* 0x000ea40008001107 */
[----:B-12---:R-:W-:Y:S05]  /*8320*/  @!P0 BRA `(.L_x_68) ;  /* 0x0000004000c88947 */ /* 0x006fea0003800000 */
.L_x_136:
[----:B------:R-:W-:Y:S01]  /*8330*/  FADD R186, R48, R49 ;  /* 0x0000003130ba7221 */ /* 0x000fe20000000000 */
[----:B------:R-:W-:Y:S01]  /*8340*/  LOP3.LUT R140, R140, 0x1, RZ, 0x3c, !PT ;  /* 0x000000018c8c7812 */ /* 0x000fe200078e3cff */
[----:B------:R-:W-:Y:S06]  /*8350*/  BRA.U !UP0, `(.L_x_69) ;  /* 0x0000001d08e87547 */ /* 0x000fec000b800000 */
[----:B------:R-:W-:Y:S01]  /*8360*/  MOV R188, R174 ;  /* 0x000000ae00bc7202 */ /* 0x000fe20000000f00 */
[----:B------:R-:W2:Y:S01]  /*8370*/  LDCU UR5, c[0x0][0x600] ;  /* 0x0000c000ff0577ac */ /* 0x000ea20008000800 */
[----:B------:R-:W-:-:S04]  /*8380*/  UMOV UR8, URZ ;  /* 0x000000ff00087c82 */ /* 0x000fc80008000000 */
.L_x_72:
[----:B------:R-:W-:Y:S02]  /*8390*/  SHF.L.U32 R6, R140, 0x1f, RZ ;  /* 0x0000001f8c067819 */ /* 0x000fe400000006ff */
[----:B------:R-:W-:Y:S02]  /*83a0*/  R2UR UR4, R139 ;  /* 0x000000008b0472ca */ /* 0x000fe400000e0000 */
[----:B------:R-:W3:Y:S02]  /*83b0*/  SYNCS.PHASECHK.TRANS64.TRYWAIT P0, [UR7+0x130], R6 ;  /* 0x00013006ff0075a7 */ /* 0x000ee40008001107 */
[----:B-1-3--:R-:W-:Y:S11]  /*83c0*/  @!P0 BRA `(.L_x_70) ;  /* 0x0000004000bc8947 */ /* 0x00aff60003800000 */
.L_x_138:
[----:B------:R-:W3:Y:S01]  /*83d0*/  LDTM.x32 R100, tmem[UR4] ;  /* 0x00000004006479ee */ /* 0x000ee200082c0000 */
[----:B------:R-:W-:Y:S02]  /*83e0*/  R2UR UR4, R138 ;  /* 0x000000008a0472ca */ /* 0x000fe400000e0000 */
[----:B------:R-:W-:-:S11]  /*83f0*/  R2UR UR6, R142 ;  /* 0x000000008e0672ca */ /* 0x000fd600000e0000 */
[----:B------:R-:W4:Y:S01]  /*8400*/  LDTM.x32 R68, tmem[UR4] ;  /* 0x00000004004479ee */ /* 0x000f2200082c0000 */
[----:B------:R-:W-:Y:S01]  /*8410*/  R2UR UR4, R143 ;  /* 0x000000008f0472ca */ /* 0x000fe200000e0000 */
[----:B------:R-:W5:Y:S01]  /*8420*/  LDTM.x32 R36, tmem[UR6] ;  /* 0x00000006002479ee */ /* 0x000f6200082c0000 */
[----:B------:R-:W-:Y:S02]  /*8430*/  R2UR UR6, R166 ;  /* 0x00000000a60672ca */ /* 0x000fe400000e0000 */
[----:B---3--:R-:W-:Y:S02]  /*8440*/  FMNMX3 R146, R188, R100, R101, !PT ;  /* 0x00000064bc927276 */ /* 0x008fe40007800065 */
[----:B------:R-:W-:Y:S02]  /*8450*/  FMNMX R145, R102, R103, !PT ;  /* 0x0000006766917209 */ /* 0x000fe40007800000 */
[----:B------:R-:W-:-:S05]  /*8460*/  FMNMX R144, R104, R105, !PT ;  /* 0x0000006968907209 */ /* 0x000fca0007800000 */
[----:B-1----:R-:W1:Y:S01]  /*8470*/  LDTM.x32 R4, tmem[UR4] ;  /* 0x00000004000479ee */ /* 0x002e6200082c0000 */
[----:B------:R-:W-:Y:S02]  /*8480*/  FMNMX R187, R106, R107, !PT ;  /* 0x0000006b6abb7209 */ /* 0x000fe40007800000 */
        /* <DEDUP_REMOVED lines=12> */
[----:B----4-:R-:W-:Y:S02]  /*8550*/  FMNMX3 R146, R146, R68, R69, !PT ;  /* 0x0000004492927276 */ /* 0x010fe40007800045 */
        /* <DEDUP_REMOVED lines=15> */
[----:B-----5:R-:W-:-:S02]  /*8650*/  FMNMX3 R146, R146, R36, R37, !PT ;  /* 0x0000002492927276 */ /* 0x020fc40007800025 */
        /* <DEDUP_REMOVED lines=15> */
[----:B-1----:R-:W-:Y:S02]  /*8750*/  FMNMX3 R146, R146, R4, R5, !PT ;  /* 0x0000000492927276 */ /* 0x002fe40007800005 */
        /* <DEDUP_REMOVED lines=15> */
[----:B------:R-:W-:Y:S02]  /*8850*/  FMNMX R145, R146, R145, !PT ;  /* 0x0000009192917209 */ /* 0x000fe40007800000 */
[----:B------:R-:W-:Y:S02]  /*8860*/  R2UR UR4, R142 ;  /* 0x000000008e0472ca */ /* 0x000fe400000e0000 */
[----:B------:R-:W-:-:S04]  /*8870*/  FMNMX3 R187, R145, R144, R187, !PT ;  /* 0x0000009091bb7276 */ /* 0x000fc800078000bb */
[----:B------:R-:W-:-:S04]  /*8880*/  FSETP.NEU.AND P0, PT, R187, -INF , PT ;  /* 0xff800000bb00780b */ /* 0x000fc80003f0d000 */
[----:B------:R-:W-:Y:S02]  /*8890*/  FSEL R174, R187, RZ, P0 ;  /* 0x000000ffbbae7208 */ /* 0x000fe40000000000 */
[----:B------:R-:W-:-:S03]  /*88a0*/  ELECT P0, URZ, PT ;  /* 0x0000000000ff782f */ /* 0x000fc60003800000 */
[----:B------:R-:W-:-:S04]  /*88b0*/  FADD R189, -R174, R188 ;  /* 0x000000bcaebd7221 */ /* 0x000fc80000000100 */
[----:B--2---:R-:W-:-:S05]  /*88c0*/  FMUL R189, R189, UR5 ;  /* 0x00000005bdbd7c20 */ /* 0x004fca0008400000 */
[----:B------:R-:W-:Y:S02]  /*88d0*/  FSETP.GE.AND P1, PT, R189, -8, PT ;  /* 0xc1000000bd00780b */ /* 0x000fe40003f26000 */
[----:B------:R-:W1:Y:S02]  /*88e0*/  MUFU.EX2 R189, R189 ;  /* 0x000000bd00bd7308 */ /* 0x000e640000000800 */
[----:B------:R-:W-:-:S05]  /*88f0*/  FSEL R174, R188, R174, P1 ;  /* 0x000000aebcae7208 */ /* 0x000fca0000800000 */
[----:B------:R-:W-:-:S04]  /*8900*/  FFMA R174, -R174, UR5, RZ ;  /* 0x00000005aeae7c23 */ /* 0x000fc800080001ff */
[--C-:B------:R-:W-:Y:S02]  /*8910*/  FFMA2 R162, R14.F32x2.HI_LO, UR5.F32, R174.reuse.F32 ;  /* 0x000000050ea27c49 */ /* 0x100fe400092000ae */
[--C-:B------:R-:W-:Y:S02]  /*8920*/  FFMA2 R164, R16.F32x2.HI_LO, UR5.F32, R174.reuse.F32 ;  /* 0x0000000510a47c49 */ /* 0x100fe400092000ae */
[--C-:B------:R-:W-:Y:S02]  /*8930*/  FFMA2 R16, R80.F32x2.HI_LO, UR5.F32, R174.reuse.F32 ;  /* 0x0000000550107c49 */ /* 0x100fe400092000ae */
[--C-:B------:R-:W-:Y:S01]  /*8940*/  FFMA2 R14, R82.F32x2.HI_LO, UR5.F32, R174.reuse.F32 ;  /* 0x00000005520e7c49 */ /* 0x100fe200092000ae */
[----:B-1----:R-:W-:Y:S01]  /*8950*/  FSEL R189, R189, 1, !P1 ;  /* 0x3f800000bdbd7808 */ /* 0x002fe20004800000 */
[--C-:B------:R-:W-:Y:S01]  /*8960*/  FFMA2 R154, R6.F32x2.HI_LO, UR5.F32, R174.reuse.F32 ;  /* 0x00000005069a7c49 */ /* 0x100fe200092000ae */
[----:B------:R-:W-:Y:S01]  /*8970*/  FMNMX R16, R16, -127, !PT ;  /* 0xc2fe000010107809 */ /* 0x000fe20007800000 */
        /* <DEDUP_REMOVED lines=24> */
[----:B------:R-:W-:Y:S01]  /*8b00*/  FADD2.RM R184, R16.F32x2.HI_LO, 12582912 ;  /* 0x4b40000010b8744b */ /* 0x000fe20000204000 */
[----:B------:R-:W-:Y:S01]  /*8b10*/  FMNMX R11, R11, -127, !PT ;  /* 0xc2fe00000b0b7809 */ /* 0x000fe20007800000 */
[----:B------:R-:W-:Y:S01]  /*8b20*/  FADD2.RM R30, R14.F32x2.HI_LO, 12582912 ;  /* 0x4b4000000e1e744b */ /* 0x000fe20000204000 */
[----:B------:R-:W-:Y:S01]  /*8b30*/  MUFU.EX2 R96, R22 ;  /* 0x0000001600607308 */ /* 0x000fe20000000800 */
[----:B------:R-:W-:-:S02]  /*8b40*/  FFMA2 R48, R20.F32x2.HI_LO, UR5.F32, R174.F32 ;  /* 0x0000000514307c49 */ /* 0x000fc400092000ae */
[--C-:B------:R-:W-:Y:S02]  /*8b50*/  FFMA2 R98, R32.F32x2.HI_LO, UR5.F32, R174.reuse.F32 ;  /* 0x0000000520627c49 */ /* 0x100fe400092000ae */
[----:B------:R-:W-:Y:S02]  /*8b60*/  FADD2.RM R20, R6.F32x2.HI_LO, 12582912 ;  /* 0x4b4000000614744b */ /* 0x000fe40000204000 */
[--C-:B------:R-:W-:Y:S01]  /*8b70*/  FFMA2 R144, R36.F32x2.HI_LO, UR5.F32, R174.reuse.F32 ;  /* 0x0000000524907c49 */ /* 0x100fe200092000ae */
[----:B------:R1:W-:Y:S01]  /*8b80*/  MUFU.EX2 R97, R23 ;  /* 0x0000001700617308 */ /* 0x0003e20000000800 */
[----:B------:R-:W-:Y:S01]  /*8b90*/  FADD2 R32, R184.F32x2.HI_LO, -12582912 ;  /* 0xcb400000b820744b */ /* 0x000fe20000200000 */
[----:B------:R-:W-:Y:S01]  /*8ba0*/  FMNMX R36, R4, -127, !PT ;  /* 0xc2fe000004247809 */ /* 0x000fe20007800000 */
[----:B------:R-:W-:Y:S01]  /*8bb0*/  FADD2 R182, R30.F32x2.HI_LO, -12582912 ;  /* 0xcb4000001eb6744b */ /* 0x000fe20000200000 */
[----:B------:R-:W-:Y:S01]  /*8bc0*/  FMNMX R37, R5, -127, !PT ;  /* 0xc2fe000005257809 */ /* 0x000fe20007800000 */
[----:B------:R-:W-:-:S02]  /*8bd0*/  FFMA2 R100, R100.F32x2.HI_LO, UR5.F32, R174.F32 ;  /* 0x0000000564647c49 */ /* 0x000fc400092000ae */
[--C-:B------:R-:W-:Y:S01]  /*8be0*/  FFMA2 R102, R102.F32x2.HI_LO, UR5.F32, R174.reuse.F32 ;  /* 0x0000000566667c49 */ /* 0x100fe200092000ae */
[----:B------:R-:W-:Y:S01]  /*8bf0*/  MUFU.EX2 R144, R144 ;  /* 0x0000009000907308 */ /* 0x000fe20000000800 */
[--C-:B------:R-:W-:Y:S02]  /*8c00*/  FFMA2 R104, R104.F32x2.HI_LO, UR5.F32, R174.reuse.F32 ;  /* 0x0000000568687c49 */ /* 0x100fe400092000ae */
[--C-:B------:R-:W-:Y:S02]  /*8c10*/  FFMA2 R106, R106.F32x2.HI_LO, UR5.F32, R174.reuse.F32 ;  /* 0x000000056a6a7c49 */ /* 0x100fe400092000ae */
[--C-:B------:R-:W-:Y:S02]  /*8c20*/  FFMA2 R108, R108.F32x2.HI_LO, UR5.F32, R174.reuse.F32 ;  /* 0x000000056c6c7c49 */ /* 0x100fe400092000ae */
[----:B------:R-:W-:Y:S01]  /*8c30*/  FFMA2 R110, R110.F32x2.HI_LO, UR5.F32, R174.F32 ;  /* 0x000000056e6e7c49 */ /* 0x000fe200092000ae */
[----:B------:R-:W-:Y:S01]  /*8c40*/  MUFU.EX2 R100, R100 ;  /* 0x0000006400647308 */ /* 0x000fe20000000800 */
[----:B-1----:R-:W-:-:S02]  /*8c50*/  FADD2.RM R22, R8.F32x2.HI_LO, 12582912 ;  /* 0x4b4000000816744b */ /* 0x002fc40000204000 */
        /* <DEDUP_REMOVED lines=46> */
[----:B------:R-:W-:Y:S02]  /*8f40*/  FFMA2 R174, R34.F32x2.HI_LO, UR5.F32, R174.F32 ;  /* 0x0000000522ae7c49 */ /* 0x000fe400092000ae */
[----:B------:R-:W-:Y:S02]  /*8f50*/  IMAD.MOV.U32 R34, RZ, RZ, 0x3d9df09d ;  /* 0x3d9df09dff227424 */ /* 0x000fe400078e00ff */
[----:B------:R-:W-:Y:S01]  /*8f60*/  FADD2.RM R28, R180.F32x2.HI_LO, 12582912 ;  /* 0x4b400000b41c744b */ /* 0x000fe20000204000 */
[----:B------:R-:W-:Y:S01]  /*8f70*/  MUFU.EX2 R110, R110 ;  /* 0x0000006e006e7308 */ /* 0x000fe20000000800 */
[----:B------:R-:W-:Y:S02]  /*8f80*/  FADD2 R170, R20.F32x2.HI_LO, -12582912 ;  /* 0xcb40000014aa744b */ /* 0x000fe40000200000 */
[----:B------:R-:W-:-:S02]  /*8f90*/  FADD2 R32, R16.F32x2.HI_LO, -R32.F32x2.HI_LO ;  /* 0x800000201020724b */ /* 0x000fc40000000000 */
[----:B------:R-:W-:Y:S02]  /*8fa0*/  FADD2 R182, R14.F32x2.HI_LO, -R182.F32x2.HI_LO ;  /* 0x800000b60eb6724b */ /* 0x000fe40000000000 */
[----:B------:R-:W-:Y:S01]  /*8fb0*/  FADD2.RM R26, R12.F32x2.HI_LO, 12582912 ;  /* 0x4b4000000c1a744b */ /* 0x000fe20000204000 */
[----:B------:R-:W-:Y:S01]  /*8fc0*/  MUFU.EX2 R111, R111 ;  /* 0x0000006f006f7308 */ /* 0x000fe20000000800 */
[----:B------:R-:W-:Y:S02]  /*8fd0*/  FADD2.RM R24, R10.F32x2.HI_LO, 12582912 ;  /* 0x4b4000000a18744b */ /* 0x000fe40000204000 */
[----:B------:R-:W-:Y:S02]  /*8fe0*/  FADD2 R172, R22.F32x2.HI_LO, -12582912 ;  /* 0xcb40000016ac744b */ /* 0x000fe40000200000 */
[----:B------:R-:W-:Y:S02]  /*8ff0*/  FADD2.RM R168, R36.F32x2.HI_LO, 12582912 ;  /* 0x4b40000024a8744b */ /* 0x000fe40000204000 */
[----:B------:R-:W-:Y:S01]  /*9000*/  FADD2 R14, R28.F32x2.HI_LO, -12582912 ;  /* 0xcb4000001c0e744b */ /* 0x000fe20000200000 */
[----:B------:R-:W-:Y:S01]  /*9010*/  MUFU.EX2 R112, R112 ;  /* 0x0000007000707308 */ /* 0x000fe20000000800 */
[----:B------:R-:W-:-:S02]  /*9020*/  FADD2 R170, R6.F32x2.HI_LO, -R170.F32x2.HI_LO ;  /* 0x800000aa06aa724b */ /* 0x000fc40000000000 */
[-C--:B------:R-:W-:Y:S02]  /*9030*/  FFMA2 R6, R32.F32x2.HI_LO, R34.reuse.F32, 0.22756439447402954102 ;  /* 0x3e6906a420067449 */ /* 0x080fe40001200022 */
[----:B------:R-:W-:Y:S02]  /*9040*/  FFMA2 R4, R182.F32x2.HI_LO, R34.F32, 0.22756439447402954102 ;  /* 0x3e6906a4b6047449 */ /* 0x000fe40001200022 */
[----:B------:R-:W-:Y:S01]  /*9050*/  FADD2 R178, R26.F32x2.HI_LO, -12582912 ;  /* 0xcb4000001ab2744b */ /* 0x000fe20000200000 */
[----:B------:R-:W1:Y:S01]  /*9060*/  MUFU.EX2 R113, R113 ;  /* 0x0000007100717308 */ /* 0x000e620000000800 */
[----:B------:R-:W-:Y:S02]  /*9070*/  FADD2 R176, R24.F32x2.HI_LO, -12582912 ;  /* 0xcb40000018b0744b */ /* 0x000fe40000200000 */
[----:B------:R-:W-:Y:S02]  /*9080*/  FADD2 R172, R8.F32x2.HI_LO, -R172.F32x2.HI_LO ;  /* 0x800000ac08ac724b */ /* 0x000fe40000000000 */
[----:B------:R-:W-:-:S02]  /*9090*/  FADD2 R8, R168.F32x2.HI_LO, -12582912 ;  /* 0xcb400000a808744b */ /* 0x000fc40000200000 */
[----:B------:R-:W-:Y:S01]  /*90a0*/  FADD2 R180, R180.F32x2.HI_LO, -R14.F32x2.HI_LO ;  /* 0x8000000eb4b4724b */ /* 0x000fe20000000000 */
[----:B------:R-:W-:Y:S01]  /*90b0*/  MUFU.EX2 R114, R114 ;  /* 0x0000007200727308 */ /* 0x000fe20000000800 */
[----:B------:R-:W-:Y:S02]  /*90c0*/  FFMA2 R6, R6.F32x2.HI_LO, R32.F32x2.HI_LO, 0.69514614343643188477 ;  /* 0x3f31f51906067449 */ /* 0x000fe40000200020 */
[----:B------:R-:W-:Y:S02]  /*90d0*/  FFMA2 R4, R4.F32x2.HI_LO, R182.F32x2.HI_LO, 0.69514614343643188477 ;  /* 0x3f31f51904047449 */ /* 0x000fe400002000b6 */
[----:B------:R-:W-:Y:S02]  /*90e0*/  FADD2 R178, R12.F32x2.HI_LO, -R178.F32x2.HI_LO ;  /* 0x800000b20cb2724b */ /* 0x000fe40000000000 */
[----:B------:R-:W-:Y:S01]  /*90f0*/  FADD2 R176, R10.F32x2.HI_LO, -R176.F32x2.HI_LO ;  /* 0x800000b00ab0724b */ /* 0x000fe20000000000 */
[----:B------:R-:W2:Y:S01]  /*9100*/  MUFU.EX2 R115, R115 ;  /* 0x0000007300737308 */ /* 0x000ea20000000800 */
[----:B------:R-:W-:Y:S01]  /*9110*/  FADD2 R36, R36.F32x2.HI_LO, -R8.F32x2.HI_LO ;  /* 0x800000082424724b */ /* 0x000fe20000000000 */
[----:B-1----:R-:W-:Y:S01]  /*9120*/  F2FP.BF16.F32.PACK_AB R10, R113, R112 ;  /* 0x00000070710a723e */ /* 0x002fe200000010ff */
[----:B------:R-:W-:-:S02]  /*9130*/  FFMA2 R8, R180.F32x2.HI_LO, R34.F32, 0.22756439447402954102 ;  /* 0x3e6906a4b4087449 */ /* 0x000fc40001200022 */
[----:B------:R-:W-:Y:S02]  /*9140*/  FFMA2 R32, R6.F32x2.HI_LO, R32.F32x2.HI_LO, 1 ;  /* 0x3f80000006207449 */ /* 0x000fe40000200020 */
[----:B------:R-:W-:Y:S01]  /*9150*/  FFMA2 R182, R4.F32x2.HI_LO, R182.F32x2.HI_LO, 1 ;  /* 0x3f80000004b67449 */ /* 0x000fe200002000b6 */
[----:B------:R-:W-:Y:S01]  /*9160*/  MUFU.EX2 R116, R116 ;  /* 0x0000007400747308 */ /* 0x000fe20000000800 */
[-C--:B------:R-:W-:Y:S02]  /*9170*/  FFMA2 R6, R178.F32x2.HI_LO, R34.reuse.F32, 0.22756439447402954102 ;  /* 0x3e6906a4b2067449 */ /* 0x080fe40001200022 */
[----:B------:R-:W-:Y:S02]  /*9180*/  IMAD R184, R184, 0x800000, R32 ;  /* 0x00800000b8b87824 */ /* 0x000fe400078e0220 */
[----:B------:R-:W-:Y:S02]  /*9190*/  FFMA2 R4, R176.F32x2.HI_LO, R34.F32, 0.22756439447402954102 ;  /* 0x3e6906a4b0047449 */ /* 0x000fe40001200022 */
[----:B------:R-:W-:-:S02]  /*91a0*/  IMAD R185, R185, 0x800000, R33 ;  /* 0x00800000b9b97824 */ /* 0x000fc400078e0221 */
[----:B------:R-:W-:Y:S02]  /*91b0*/  FFMA2 R8, R8.F32x2.HI_LO, R180.F32x2.HI_LO, 0.69514614343643188477 ;  /* 0x3f31f51908087449 */ /* 0x000fe400002000b4 */
[----:B------:R-:W-:Y:S02]  /*91c0*/  IMAD R182, R30, 0x800000, R182 ;  /* 0x008000001eb67824 */ /* 0x000fe400078e02b6 */
[----:B------:R-:W-:Y:S01]  /*91d0*/  FFMA2 R6, R6.F32x2.HI_LO, R178.F32x2.HI_LO, 0.69514614343643188477 ;  /* 0x3f31f51906067449 */ /* 0x000fe200002000b2 */
[----:B------:R-:W1:Y:S01]  /*91e0*/  MUFU.EX2 R117, R117 ;  /* 0x0000007500757308 */ /* 0x000e620000000800 */
[----:B------:R-:W-:Y:S01]  /*91f0*/  FFMA2 R4, R4.F32x2.HI_LO, R176.F32x2.HI_LO, 0.69514614343643188477 ;  /* 0x3f31f51904047449 */ /* 0x000fe200002000b0 */
[----:B--2---:R-:W-:Y:S01]  /*9200*/  F2FP.BF16.F32.PACK_AB R11, R115, R114 ;  /* 0x00000072730b723e */ /* 0x004fe200000010ff */
[----:B------:R-:W-:Y:S02]  /*9210*/  FFMA2 R180, R8.F32x2.HI_LO, R180.F32x2.HI_LO, 1 ;  /* 0x3f80000008b47449 */ /* 0x000fe400002000b4 */
[----:B------:R-:W-:-:S02]  /*9220*/  IMAD.SHL.U32 R8, R132, 0x4, RZ ;  /* 0x0000000484087824 */ /* 0x000fc400078e00ff */
[----:B------:R-:W-:Y:S01]  /*9230*/  FFMA2 R178, R6.F32x2.HI_LO, R178.F32x2.HI_LO, 1 ;  /* 0x3f80000006b27449 */ /* 0x000fe200002000b2 */
[----:B------:R-:W-:Y:S01]  /*9240*/  F2FP.BF16.F32.PACK_AB R9, R111, R110 ;  /* 0x0000006e6f09723e */ /* 0x000fe200000010ff */
[----:B------:R-:W-:Y:S01]  /*9250*/  FFMA2 R176, R4.F32x2.HI_LO, R176.F32x2.HI_LO, 1 ;  /* 0x3f80000004b07449 */ /* 0x000fe200002000b0 */
[----:B------:R-:W-:Y:S01]  /*9260*/  MUFU.EX2 R118, R118 ;  /* 0x0000007600767308 */ /* 0x000fe20000000800 */
[-C--:B------:R-:W-:Y:S01]  /*9270*/  FFMA2 R6, R172.F32x2.HI_LO, R34.reuse.F32, 0.22756439447402954102 ;  /* 0x3e6906a4ac067449 */ /* 0x080fe20001200022 */
[----:B------:R-:W-:Y:S01]  /*9280*/  LOP3.LUT R8, R8, 0x1fc, RZ, 0xc0, !PT ;  /* 0x000001fc08087812 */ /* 0x000fe200078ec0ff */
[----:B------:R-:W-:Y:S02]  /*9290*/  FFMA2 R4, R170.F32x2.HI_LO, R34.F32, 0.22756439447402954102 ;  /* 0x3e6906a4aa047449 */ /* 0x000fe40001200022 */
[----:B------:R-:W-:Y:S02]  /*92a0*/  IMAD R183, R31, 0x800000, R183 ;  /* 0x008000001fb77824 */ /* 0x000fe400078e02b7 */
[----:B------:R-:W-:-:S02]  /*92b0*/  FFMA2 R6, R6.F32x2.HI_LO, R172.F32x2.HI_LO, 0.69514614343643188477 ;  /* 0x3f31f51906067449 */ /* 0x000fc400002000ac */
[----:B------:R-:W-:Y:S02]  /*92c0*/  IMAD R180, R28, 0x800000, R180 ;  /* 0x008000001cb47824 */ /* 0x000fe400078e02b4 */
[----:B------:R-:W-:Y:S01]  /*92d0*/  FFMA2 R4, R4.F32x2.HI_LO, R170.F32x2.HI_LO, 0.69514614343643188477 ;  /* 0x3f31f51904047449 */ /* 0x000fe200002000aa */
[----:B------:R-:W2:Y:S01]  /*92e0*/  MUFU.EX2 R119, R119 ;  /* 0x0000007700777308 */ /* 0x000ea20000000800 */
[----:B------:R-:W-:Y:S01]  /*92f0*/  FFMA2 R34, R36.F32x2.HI_LO, R34.F32, 0.22756439447402954102 ;  /* 0x3e6906a424227449 */ /* 0x000fe20001200022 */
[----:B------:R3:W-:Y:S01]  /*9300*/  STS [R8+UR7+0x1ac], R189 ;  /* 0x0001acbd08007988 */ /* 0x0007e20008000807 */
[----:B------:R-:W-:Y:S01]  /*9310*/  FFMA2 R172, R6.F32x2.HI_LO, R172.F32x2.HI_LO, 1 ;  /* 0x3f80000006ac7449 */ /* 0x000fe200002000ac */
[----:B------:R-:W-:Y:S01]  /*9320*/  F2FP.BF16.F32.PACK_AB R6, R105, R104 ;  /* 0x000000686906723e */ /* 0x000fe200000010ff */
[----:B------:R-:W-:Y:S01]  /*9330*/  FFMA2 R170, R4.F32x2.HI_LO, R170.F32x2.HI_LO, 1 ;  /* 0x3f80000004aa7449 */ /* 0x000fe200002000aa */
[----:B------:R-:W-:Y:S01]  /*9340*/  F2FP.BF16.F32.PACK_AB R4, R101, R100 ;  /* 0x000000646504723e */ /* 0x000fe200000010ff */
[----:B------:R-:W-:Y:S01]  /*9350*/  FFMA2 R34, R34.F32x2.HI_LO, R36.F32x2.HI_LO, 0.69514614343643188477 ;  /* 0x3f31f51922227449 */ /* 0x000fe20000200024 */
[----:B------:R-:W-:Y:S01]  /*9360*/  MUFU.EX2 R120, R120 ;  /* 0x0000007800787308 */ /* 0x000fe20000000800 */
[----:B------:R-:W-:Y:S01]  /*9370*/  F2FP.BF16.F32.PACK_AB R5, R103, R102 ;  /* 0x000000666705723e */ /* 0x000fe200000010ff */
[----:B------:R-:W-:Y:S01]  /*9380*/  IMAD R181, R29, 0x800000, R181 ;  /* 0x008000001db57824 */ /* 0x000fe200078e02b5 */
[----:B------:R-:W-:Y:S01]  /*9390*/  F2FP.BF16.F32.PACK_AB R7, R107, R106 ;  /* 0x0000006a6b07723e */ /* 0x000fe200000010ff */
[----:B------:R-:W-:Y:S01]  /*93a0*/  FFMA2 R34, R34.F32x2.HI_LO, R36.F32x2.HI_LO, 1 ;  /* 0x3f80000022227449 */ /* 0x000fe20000200024 */
[----:B-1----:R-:W-:Y:S01]  /*93b0*/  F2FP.BF16.F32.PACK_AB R12, R117, R116 ;  /* 0x00000074750c723e */ /* 0x002fe200000010ff */
[----:B------:R-:W-:Y:S01]  /*93c0*/  IMAD R178, R26, 0x800000, R178 ;  /* 0x008000001ab27824 */ /* 0x000fe200078e02b2 */
[----:B------:R-:W-:Y:S01]  /*93d0*/  F2FP.BF16.F32.PACK_AB R42, R181, R180 ;  /* 0x000000b4b52a723e */ /* 0x000fe200000010ff */
[----:B------:R-:W1:Y:S01]  /*93e0*/  MUFU.EX2 R121, R121 ;  /* 0x0000007900797308 */ /* 0x000e620000000800 */
[----:B--2---:R-:W-:Y:S01]  /*93f0*/  F2FP.BF16.F32.PACK_AB R13, R119, R118 ;  /* 0x00000076770d723e */ /* 0x004fe200000010ff */
[----:B------:R-:W-:-:S02]  /*9400*/  IMAD R179, R27, 0x800000, R179 ;  /* 0x008000001bb37824 */ /* 0x000fc400078e02b3 */
[----:B------:R-:W-:Y:S02]  /*9410*/  IMAD R176, R24, 0x800000, R176 ;  /* 0x0080000018b07824 */ /* 0x000fe400078e02b0 */
[----:B------:R-:W-:Y:S01]  /*9420*/  IMAD R177, R25, 0x800000, R177 ;  /* 0x0080000019b17824 */ /* 0x000fe200078e02b1 */
[----:B------:R-:W-:Y:S01]  /*9430*/  F2FP.BF16.F32.PACK_AB R43, R179, R178 ;  /* 0x000000b2b32b723e */ /* 0x000fe200000010ff */
[----:B------:R-:W-:Y:S01]  /*9440*/  MUFU.EX2 R122, R122 ;  /* 0x0000007a007a7308 */ /* 0x000fe20000000800 */
[----:B------:R-:W-:Y:S01]  /*9450*/  IMAD R172, R22, 0x800000, R172 ;  /* 0x0080000016ac7824 */ /* 0x000fe200078e02ac */
[----:B---3--:R-:W-:Y:S01]  /*9460*/  F2FP.BF16.F32.PACK_AB R8, R109, R108 ;  /* 0x0000006c6d08723e */ /* 0x008fe200000010ff */
[----:B------:R-:W-:Y:S02]  /*9470*/  IMAD R173, R23, 0x800000, R173 ;  /* 0x0080000017ad7824 */ /* 0x000fe400078e02ad */
[----:B------:R-:W-:-:S03]  /*9480*/  IMAD R170, R20, 0x800000, R170 ;  /* 0x0080000014aa7824 */ /* 0x000fc600078e02aa */
[----:B------:R-:W2:Y:S01]  /*9490*/  MUFU.EX2 R123, R123 ;  /* 0x0000007b007b7308 */ /* 0x000ea20000000800 */
[----:B-1----:R-:W-:Y:S01]  /*94a0*/  F2FP.BF16.F32.PACK_AB R14, R121, R120 ;  /* 0x00000078790e723e */ /* 0x002fe200000010ff */
[----:B------:R-:W-:Y:S02]  /*94b0*/  IMAD R171, R21, 0x800000, R171 ;  /* 0x0080000015ab7824 */ /* 0x000fe400078e02ab */
[----:B------:R-:W-:Y:S01]  /*94c0*/  IMAD R168, R168, 0x800000, R34 ;  /* 0x00800000a8a87824 */ /* 0x000fe200078e0222 */
[----:B------:R-:W-:Y:S01]  /*94d0*/  F2FP.BF16.F32.PACK_AB R34, R185, R184 ;  /* 0x000000b8b922723e */ /* 0x000fe200000010ff */
[----:B------:R-:W-:Y:S01]  /*94e0*/  IMAD R169, R169, 0x800000, R35 ;  /* 0x00800000a9a97824 */ /* 0x000fe200078e0223 */
[----:B------:R-:W-:Y:S01]  /*94f0*/  F2FP.BF16.F32.PACK_AB R35, R183, R182 ;  /* 0x000000b6b723723e */ /* 0x000fe200000010ff */
[----:B------:R-:W-:Y:S01]  /*9500*/  MUFU.EX2 R124, R124 ;  /* 0x0000007c007c7308 */ /* 0x000fe20000000800 */
[----:B------:R-:W-:Y:S02]  /*9510*/  F2FP.BF16.F32.PACK_AB R26, R171, R170 ;  /* 0x000000aaab1a723e */ /* 0x000fe400000010ff */
[----:B------:R-:W-:-:S05]  /*9520*/  F2FP.BF16.F32.PACK_AB R27, R169, R168 ;  /* 0x000000a8a91b723e */ /* 0x000fca00000010ff */
[----:B------:R-:W1:Y:S01]  /*9530*/  MUFU.EX2 R125, R125 ;  /* 0x0000007d007d7308 */ /* 0x000e620000000800 */
[----:B--2---:R-:W-:-:S07]  /*9540*/  F2FP.BF16.F32.PACK_AB R15, R123, R122 ;  /* 0x0000007a7b0f723e */ /* 0x004fce00000010ff */
[----:B------:R-:W-:Y:S08]  /*9550*/  MUFU.EX2 R126, R126 ;  /* 0x0000007e007e7308 */ /* 0x000ff00000000800 */
[----:B------:R-:W2:Y:S01]  /*9560*/  MUFU.EX2 R127, R127 ;  /* 0x0000007f007f7308 */ /* 0x000ea20000000800 */
[----:B-1----:R-:W-:-:S07]  /*9570*/  F2FP.BF16.F32.PACK_AB R16, R125, R124 ;  /* 0x0000007c7d10723e */ /* 0x002fce00000010ff */
[----:B------:R-:W-:Y:S08]  /*9580*/  MUFU.EX2 R128, R128 ;  /* 0x0000008000807308 */ /* 0x000ff00000000800 */
[----:B------:R-:W1:Y:S01]  /*9590*/  MUFU.EX2 R129, R129 ;  /* 0x0000008100817308 */ /* 0x000e620000000800 */
[----:B--2---:R-:W-:-:S07]  /*95a0*/  F2FP.BF16.F32.PACK_AB R17, R127, R126 ;  /* 0x0000007e7f11723e */ /* 0x004fce00000010ff */
[----:B------:R-:W-:Y:S08]  /*95b0*/  MUFU.EX2 R130, R130 ;  /* 0x0000008200827308 */ /* 0x000ff00000000800 */
[----:B------:R-:W2:Y:S01]  /*95c0*/  MUFU.EX2 R131, R131 ;  /* 0x0000008300837308 */ /* 0x000ea20000000800 */
[----:B-1----:R-:W-:-:S07]  /*95d0*/  F2FP.BF16.F32.PACK_AB R18, R129, R128 ;  /* 0x000000808112723e */ /* 0x002fce00000010ff */
[----:B------:R-:W-:Y:S08]  /*95e0*/  MUFU.EX2 R68, R68 ;  /* 0x0000004400447308 */ /* 0x000ff00000000800 */
[----:B------:R-:W1:Y:S01]  /*95f0*/  MUFU.EX2 R69, R69 ;  /* 0x0000004500457308 */ /* 0x000e620000000800 */
[----:B--2---:R-:W-:Y:S01]  /*9600*/  F2FP.BF16.F32.PACK_AB R19, R131, R130 ;  /* 0x000000828313723e */ /* 0x004fe200000010ff */
[----:B------:R2:W-:Y:S06]  /*9610*/  BAR.ARV R133, 0x40 ;  /* 0x000100850000751d */ /* 0x0005ec0000002000 */
[----:B------:R-:W-:Y:S01]  /*9620*/  MUFU.EX2 R70, R70 ;  /* 0x0000004600467308 */ /* 0x000fe20000000800 */
[----:B------:R3:W-:Y:S01]  /*9630*/  STTM.x16 tmem[UR4], R4 ;  /* 0x00000004000079ed */ /* 0x0007e20008240004 */
[----:B------:R-:W-:-:S06]  /*9640*/  R2UR UR4, R143 ;  /* 0x000000008f0472ca */ /* 0x000fcc00000e0000 */
[----:B------:R-:W4:Y:S01]  /*9650*/  MUFU.EX2 R71, R71 ;  /* 0x0000004700477308 */ /* 0x000f220000000800 */
[----:B-1----:R-:W-:-:S07]  /*9660*/  F2FP.BF16.F32.PACK_AB R28, R69, R68 ;  /* 0x00000044451c723e */ /* 0x002fce00000010ff */
[----:B------:R-:W-:Y:S08]  /*9670*/  MUFU.EX2 R72, R72 ;  /* 0x0000004800487308 */ /* 0x000ff00000000800 */
[----:B------:R-:W1:Y:S01]  /*9680*/  MUFU.EX2 R73, R73 ;  /* 0x0000004900497308 */ /* 0x000e620000000800 */
[----:B----4-:R-:W-:-:S07]  /*9690*/  F2FP.BF16.F32.PACK_AB R29, R71, R70 ;  /* 0x00000046471d723e */ /* 0x010fce00000010ff */
[----:B------:R-:W-:Y:S08]  /*96a0*/  MUFU.EX2 R74, R74 ;  /* 0x0000004a004a7308 */ /* 0x000ff00000000800 */
[----:B------:R-:W4:Y:S01]  /*96b0*/  MUFU.EX2 R75, R75 ;  /* 0x0000004b004b7308 */ /* 0x000f220000000800 */
[----:B-1----:R-:W-:-:S07]  /*96c0*/  F2FP.BF16.F32.PACK_AB R30, R73, R72 ;  /* 0x00000048491e723e */ /* 0x002fce00000010ff */
[----:B------:R-:W-:Y:S01]  /*96d0*/  MUFU.EX2 R76, R76 ;  /* 0x0000004c004c7308 */ /* 0x000fe20000000800 */
[----:B---3--:R-:W-:-:S07]  /*96e0*/  F2FP.BF16.F32.PACK_AB R18, R177, R176 ;  /* 0x000000b0b112723e */ /* 0x008fce00000010ff */
[----:B------:R-:W1:Y:S01]  /*96f0*/  MUFU.EX2 R77, R77 ;  /* 0x0000004d004d7308 */ /* 0x000e620000000800 */
[----:B----4-:R-:W-:Y:S02]  /*9700*/  F2FP.BF16.F32.PACK_AB R31, R75, R74 ;  /* 0x0000004a4b1f723e */ /* 0x010fe400000010ff */
[----:B------:R-:W-:-:S05]  /*9710*/  F2FP.BF16.F32.PACK_AB R19, R173, R172 ;  /* 0x000000acad13723e */ /* 0x000fca00000010ff */
[----:B------:R-:W-:Y:S08]  /*9720*/  MUFU.EX2 R78, R78 ;  /* 0x0000004e004e7308 */ /* 0x000ff00000000800 */
[----:B------:R-:W3:Y:S01]  /*9730*/  MUFU.EX2 R79, R79 ;  /* 0x0000004f004f7308 */ /* 0x000ee20000000800 */
[----:B-1----:R-:W-:-:S07]  /*9740*/  F2FP.BF16.F32.PACK_AB R32, R77, R76 ;  /* 0x0000004c4d20723e */ /* 0x002fce00000010ff */
[----:B------:R-:W-:Y:S08]  /*9750*/  MUFU.EX2 R84, R84 ;  /* 0x0000005400547308 */ /* 0x000ff00000000800 */
[----:B------:R-:W1:Y:S01]  /*9760*/  MUFU.EX2 R85, R85 ;  /* 0x0000005500557308 */ /* 0x000e620000000800 */
[----:B---3--:R-:W-:-:S07]  /*9770*/  F2FP.BF16.F32.PACK_AB R33, R79, R78 ;  /* 0x0000004e4f21723e */ /* 0x008fce00000010ff */
        /* <DEDUP_REMOVED lines=15> */
[----:B------:R-:W1:Y:S08]  /*9870*/  MUFU.EX2 R145, R145 ;  /* 0x0000009100917308 */ /* 0x000e700000000800 */
[----:B------:R-:W-:Y:S01]  /*9880*/  MUFU.EX2 R146, R146 ;  /* 0x0000009200927308 */ /* 0x000fe20000000800 */
[----:B---3--:R-:W-:-:S04]  /*9890*/  F2FP.BF16.F32.PACK_AB R41, R95, R94 ;  /* 0x0000005e5f29723e */ /* 0x008fc800000010ff */
[----:B------:R-:W-:Y:S03]  /*98a0*/  STTM.x16 tmem[UR6], R28 ;  /* 0x0000001c000079ed */ /* 0x000fe60008240006 */
        /* <DEDUP_REMOVED lines=34> */
[----:B---3--:R-:W-:-:S04]  /*9ad0*/  F2FP.BF16.F32.PACK_AB R25, R63, R62 ;  /* 0x0000003e3f19723e */ /* 0x008fc800000010ff */
[----:B------:R3:W-:Y:S01]  /*9ae0*/  STTM.x16 tmem[UR4], R12 ;  /* 0x0000000c000079ed */ /* 0x0007e20008240004 */
[----:B------:R-:W-:Y:S01]  /*9af0*/  R2UR UR4, R167 ;  /* 0x00000000a70472ca */ /* 0x000fe200000e0000 */
[----:B------:R-:W4:Y:S01]  /*9b00*/  FENCE.VIEW.ASYNC.T ;  /* 0x00000000000073c6 */ /* 0x000f220000000200 */
[----:B------:R-:W-:Y:S08]  /*9b10*/  MUFU.EX2 R154, R154 ;  /* 0x0000009a009a7308 */ /* 0x000ff00000000800 */
[----:B------:R-:W5:Y:S01]  /*9b20*/  MUFU.EX2 R155, R155 ;  /* 0x0000009b009b7308 */ /* 0x000f620000000800 */
[----:B-1----:R-:W-:-:S07]  /*9b30*/  F2FP.BF16.F32.PACK_AB R4, R153, R152 ;  /* 0x000000989904723e */ /* 0x002fce00000010ff */
[----:B------:R-:W-:Y:S08]  /*9b40*/  MUFU.EX2 R156, R156 ;  /* 0x0000009c009c7308 */ /* 0x000ff00000000800 */
[----:B------:R-:W1:Y:S01]  /*9b50*/  MUFU.EX2 R157, R157 ;  /* 0x0000009d009d7308 */ /* 0x000e620000000800 */
[----:B-----5:R-:W-:-:S07]  /*9b60*/  F2FP.BF16.F32.PACK_AB R5, R155, R154 ;  /* 0x0000009a9b05723e */ /* 0x020fce00000010ff */
[----:B------:R-:W-:Y:S08]  /*9b70*/  MUFU.EX2 R158, R158 ;  /* 0x0000009e009e7308 */ /* 0x000ff00000000800 */
[----:B------:R-:W5:Y:S01]  /*9b80*/  MUFU.EX2 R159, R159 ;  /* 0x0000009f009f7308 */ /* 0x000f620000000800 */
[----:B-1----:R-:W-:-:S07]  /*9b90*/  F2FP.BF16.F32.PACK_AB R6, R157, R156 ;  /* 0x0000009c9d06723e */ /* 0x002fce00000010ff */
[----:B------:R-:W-:Y:S01]  /*9ba0*/  MUFU.EX2 R160, R160 ;  /* 0x000000a000a07308 */ /* 0x000fe20000000800 */
[----:B---3--:R-:W-:Y:S01]  /*9bb0*/  IMAD.MOV.U32 R20, RZ, RZ, 0x1 ;  /* 0x00000001ff147424 */ /* 0x008fe200078e00ff */
[----:B------:R-:W-:Y:S01]  /*9bc0*/  F2FP.BF16.F32.PACK_AB R13, R97, R96 ;  /* 0x00000060610d723e */ /* 0x000fe200000010ff */
[----:B------:R-:W-:Y:S02]  /*9bd0*/  IMAD.U32 R21, R141, -0x80000000, RZ ;  /* 0x800000008d157824 */ /* 0x000fe400078e00ff */
[----:B----4-:R2:W-:Y:S03]  /*9be0*/  SYNCS.ARRIVE.TRANS64.RED.ART0 RZ, [UR11], R20 ;  /* 0x00000014ffff79a7 */ /* 0x0105e6000850040b */
[----:B------:R-:W1:Y:S01]  /*9bf0*/  MUFU.EX2 R161, R161 ;  /* 0x000000a100a17308 */ /* 0x000e620000000800 */
[----:B-----5:R-:W-:-:S07]  /*9c00*/  F2FP.BF16.F32.PACK_AB R7, R159, R158 ;  /* 0x0000009e9f07723e */ /* 0x020fce00000010ff */
        /* <DEDUP_REMOVED lines=27> */
[----:B------:R1:W-:Y:S08]  /*9dc0*/  MUFU.EX2 R190, R174 ;  /* 0x000000ae00be7308 */ /* 0x0003f00000000800 */
[----:B------:R-:W4:Y:S01]  /*9dd0*/  MUFU.EX2 R191, R175 ;  /* 0x000000af00bf7308 */ /* 0x000f220000000800 */
[----:B---3--:R-:W-:Y:S02]  /*9de0*/  F2FP.BF16.F32.PACK_AB R18, R99, R98 ;  /* 0x000000626312723e */ /* 0x008fe400000010ff */
[----:B-1----:R-:W-:-:S02]  /*9df0*/  FSEL R174, R188, R187, P1 ;  /* 0x000000bbbcae7208 */ /* 0x002fc40000800000 */
[----:B----4-:R-:W-:-:S04]  /*9e00*/  F2FP.BF16.F32.PACK_AB R19, R191, R190 ;  /* 0x000000bebf13723e */ /* 0x010fc800000010ff */
[----:B------:R2:W-:Y:S01]  /*9e10*/  STTM.x16 tmem[UR4], R4 ;  /* 0x00000004000079ed */ /* 0x0005e20008240004 */
[----:B------:R-:W1:Y:S02]  /*9e20*/  FENCE.VIEW.ASYNC.T ;  /* 0x00000000000073c6 */ /* 0x000e640000000200 */
[----:B-1----:R-:W-:Y:S01]  /*9e30*/  NOP ;  /* 0x0000000000007918 */ /* 0x002fe20000000000 */
[----:B------:R2:W-:Y:S01]  /*9e40*/  @P0 SYNCS.ARRIVE.TRANS64.RED.ART0 RZ, [UR10], R20 ;  /* 0x00000014ffff09a7 */ /* 0x0005e2000850040a */
[----:B------:R-:W1:Y:S02]  /*9e50*/  SYNCS.PHASECHK.TRANS64.TRYWAIT P0, [UR7+0x168], R21 ;  /* 0x00016815ff0075a7 */ /* 0x000e640008001107 */
[----:B-12---:R-:W-:Y:S05]  /*9e60*/  @!P0 BRA `(.L_x_71) ;  /* 0x0000002800308947 */ /* 0x006fea0003800000 */
.L_x_140:
[----:B------:R-:W-:Y:S01]  /*9e70*/  MOV R187, UR12 ;  /* 0x0000000c00bb7c02 */ /* 0x000fe20008000f00 */
[----:B------:R-:W-:Y:S01]  /*9e80*/  FMUL R186, R189, R186 ;  /* 0x000000babdba7220 */ /* 0x000fe20000400000 */
[----:B------:R-:W-:Y:S01]  /*9e90*/  FADD2 R102, R102.F32x2.HI_LO, R110.F32x2.HI_LO ;  /* 0x0000006e6666724b */ /* 0x000fe20000000000 */
[----:B------:R-:W-:Y:S01]  /*9ea0*/  UIADD3 UR8, UPT, UPT, UR8, 0x1, URZ ;  /* 0x0000000108087890 */ /* 0x000fe2000fffe0ff */
[----:B------:R-:W-:Y:S01]  /*9eb0*/  FADD2 R104, R104.F32x2.HI_LO, R112.F32x2.HI_LO ;  /* 0x000000706868724b */ /* 0x000fe20000000000 */
[----:B------:R-:W-:Y:S01]  /*9ec0*/  LOP3.LUT R141, R141, 0x1, RZ, 0x3c, !PT ;  /* 0x000000018d8d7812 */ /* 0x000fe200078e3cff */
[----:B------:R-:W-:Y:S01]  /*9ed0*/  FADD2 R186, R186.F32x2.HI_LO, R100.F32x2.HI_LO ;  /* 0x00000064baba724b */ /* 0x000fe20000000000 */
[----:B------:R-:W-:Y:S01]  /*9ee0*/  UISETP.NE.AND UP0, UPT, UR8, UR9, UPT ;  /* 0x000000090800728c */ /* 0x000fe2000bf05270 */
[----:B------:R-:W-:Y:S01]  /*9ef0*/  FADD2 R106, R106.F32x2.HI_LO, R114.F32x2.HI_LO ;  /* 0x000000726a6a724b */ /* 0x000fe20000000000 */
[----:B------:R-:W-:Y:S01]  /*9f00*/  LOP3.LUT R140, R140, 0x1, RZ, 0x3c, !PT ;  /* 0x000000018c8c7812 */ /* 0x000fe200078e3cff */
[----:B------:R-:W-:Y:S01]  /*9f10*/  FADD2 R186, R186.F32x2.HI_LO, R108.F32x2.HI_LO ;  /* 0x0000006cbaba724b */ /* 0x000fe20000000000 */
[----:B------:R-:W-:Y:S01]  /*9f20*/  MOV R188, R174 ;  /* 0x000000ae00bc7202 */ /* 0x000fe20000000f00 */
[----:B------:R-:W-:-:S02]  /*9f30*/  FADD2 R102, R102.F32x2.HI_LO, R118.F32x2.HI_LO ;  /* 0x000000766666724b */ /* 0x000fc40000000000 */
[----:B------:R-:W-:Y:S02]  /*9f40*/  FADD2 R104, R104.F32x2.HI_LO, R120.F32x2.HI_LO ;  /* 0x000000786868724b */ /* 0x000fe40000000000 */
[----:B------:R-:W-:Y:S02]  /*9f50*/  FADD2 R106, R106.F32x2.HI_LO, R122.F32x2.HI_LO ;  /* 0x0000007a6a6a724b */ /* 0x000fe40000000000 */
[----:B------:R-:W-:Y:S02]  /*9f60*/  FADD2 R186, R186.F32x2.HI_LO, R116.F32x2.HI_LO ;  /* 0x00000074baba724b */ /* 0x000fe40000000000 */
[----:B------:R-:W-:Y:S02]  /*9f70*/  FADD2 R102, R102.F32x2.HI_LO, R126.F32x2.HI_LO ;  /* 0x0000007e6666724b */ /* 0x000fe40000000000 */
[----:B------:R-:W-:Y:S02]  /*9f80*/  FADD2 R104, R104.F32x2.HI_LO, R128.F32x2.HI_LO ;  /* 0x000000806868724b */ /* 0x000fe40000000000 */
        /* <DEDUP_REMOVED lines=51> */
[----:B------:R-:W-:-:S04]  /*a2c0*/  FADD2 R102, R186.F32x2.HI_LO, R102.F32x2.HI_LO ;  /* 0x00000066ba66724b */ /* 0x000fc80000000000 */
[----:B------:R-:W-:-:S04]  /*a2d0*/  FADD2 R102, R102.F32x2.HI_LO, R104.F32x2.HI_LO ;  /* 0x000000686666724b */ /* 0x000fc80000000000 */
[----:B------:R-:W-:Y:S01]  /*a2e0*/  FADD R186, R102, R103 ;  /* 0x0000006766ba7221 */ /* 0x000fe20000000000 */
[----:B------:R-:W-:Y:S06]  /*a2f0*/  BRA.U UP0, `(.L_x_72) ;  /* 0xffffffe100247547 */ /* 0x000fec000b83ffff */
.L_x_69:
[----:B-1----:R-:W1:Y:S01]  /*a300*/  S2R R4, SR_TID.X ;  /* 0x0000000000047919 */ /* 0x002e620000002100 */
[----:B------:R-:W2:Y:S01]  /*a310*/  LDCU UR4, c[0x0][0x624] ;  /* 0x0000c480ff0477ac */ /* 0x000ea20008000800 */
[----:B------:R-:W-:-:S04]  /*a320*/  UIADD3 UR13, UPT, UPT, UR15, UR13, URZ ;  /* 0x0000000d0f0d7290 */ /* 0x000fc8000fffe0ff */
[----:B--2---:R-:W-:Y:S01]  /*a330*/  UISETP.GE.AND UP0, UPT, UR13, UR4, UPT ;  /* 0x000000040d00728c */ /* 0x004fe2000bf06270 */
[----:B-1----:R-:W-:-:S04]  /*a340*/  SHF.L.U32 R4, R4, 0x2, RZ ;  /* 0x0000000204047819 */ /* 0x002fc800000006ff */
[----:B------:R-:W-:-:S05]  /*a350*/  LOP3.LUT R4, R4, 0x1fc, RZ, 0xc0, !PT ;  /* 0x000001fc04047812 */ /* 0x000fca00078ec0ff */
[----:B------:R1:W-:Y:S04]  /*a360*/  STS [R4+UR14+0x1ac], R186 ;  /* 0x0001acba04007988 */ /* 0x0003e8000800080e */
[----:B------:R1:W-:Y:S01]  /*a370*/  STS [R4+UR14+0x3ac], R174 ;  /* 0x0003acae04007988 */ /* 0x0003e2000800080e */
[----:B------:R1:W-:Y:S06]  /*a380*/  BAR.ARV R133, 0x40 ;  /* 0x000100850000751d */ /* 0x0003ec0000002000 */
[----:B------:R-:W-:Y:S05]  /*a390*/  BRA.U !UP0, `(.L_x_73) ;  /* 0xffffffb908847547 */ /* 0x000fea000b83ffff */
.L_x_65:
[----:B-12---:R-:W1:Y:S01]  /*a3a0*/  S2R R4, SR_CgaCtaId ;  /* 0x0000000000047919 */ /* 0x006e620000008800 */
[----:B------:R-:W-:Y:S01]  /*a3b0*/  MOV R5, 0x400 ;  /* 0x0000040000057802 */ /* 0x000fe20000000f00 */
[----:B------:R-:W-:-:S03]  /*a3c0*/  IMAD.U32 R6, R141, -0x80000000, RZ ;  /* 0x800000008d067824 */ /* 0x000fc600078e00ff */
[----:B-1----:R-:W-:-:S04]  /*a3d0*/  LEA R4, R4, R5, 0x18 ;  /* 0x0000000504047211 */ /* 0x002fc800078ec0ff */
[----:B------:R-:W1:Y:S02]  /*a3e0*/  SYNCS.PHASECHK.TRANS64.TRYWAIT P0, [R4+URZ+0x168], R6 ;  /* 0x00016806040075a7 */ /* 0x000e6400080011ff */
[----:B-1----:R-:W-:Y:S05]  /*a3f0*/  @!P0 BRA `(.L_x_74) ;  /* 0x0000002000ec8947 */ /* 0x002fea0003800000 */
.L_x_142:
[----:B------:R-:W-:Y:S06]  /*a400*/  BAR.ARV 0x2, 0x120 ;  /* 0x0084800000007b1d */ /* 0x000fec0000002000 */
[----:B------:R-:W-:Y:S05]  /*a410*/  BRA `(.L_x_75) ;  /* 0x0000000000387947 */ /* 0x000fea0003800000 */
.L_x_63:
[----:B------:R-:W-:-:S13]  /*a420*/  ISETP.NE.AND P0, PT, R0, 0xc, PT ;  /* 0x0000000c0000780c */ /* 0x000fda0003f05270 */
        /* <DEDUP_REMOVED lines=10> */
[----:B---3--:R4:W3:Y:S02]  /*a4d0*/  SYNCS.EXCH.64 URZ, [UR6+0x1a0], UR4 ;  /* 0x0001a00406ff75b2 */ /* 0x0088e40008000100 */
[----:B----4-:R-:W-:Y:S01]  /*a4e0*/  NOP ;  /* 0x0000000000007918 */ /* 0x010fe20000000000 */
.L_x_76:
[----:B------:R-:W-:Y:S01]  /*a4f0*/  NOP ;  /* 0x0000000000007918 */ /* 0x000fe20000000000 */
.L_x_75:
[C---:B------:R-:W-:Y:S02]  /*a500*/  ISETP.NE.AND P0, PT, R0.reuse, 0xc, PT ;  /* 0x0000000c0000780c */ /* 0x040fe40003f05270 */
[----:B-123--:R-:W-:-:S04]  /*a510*/  LOP3.LUT R4, R0, 0xfffffffc, RZ, 0xc0, !PT ;  /* 0xfffffffc00047812 */ /* 0x00efc800078ec0ff */
[----:B------:R-:W-:-:S07]  /*a520*/  ISETP.NE.AND P1, PT, R4, 0x8, PT ;  /* 0x000000080400780c */ /* 0x000fce0003f25270 */
[----:B------:R-:W-:Y:S06]  /*a530*/  @P0 BRA `(.L_x_77) ;  /* 0x00000000002c0947 */ /* 0x000fec0003800000 */
        /* <DEDUP_REMOVED lines=11> */
.L_x_77:
[----:B------:R-:W-:Y:S01]  /*a5f0*/  NOP ;  /* 0x0000000000007918 */ /* 0x000fe20000000000 */
[----:B------:R-:W-:Y:S05]  /*a600*/  @P1 BRA `(.L_x_78) ;  /* 0x00000014001c1947 */ /* 0x000fea0003800000 */
[----:B------:R-:W-:-:S08]  /*a610*/  NOP ;  /* 0x0000000000007918 */ /* 0x000fd00000000000 */
[----:B------:R-:W3:-:S00]  /*a620*/  USETMAXREG.DEALLOC.CTAPOOL 0x40 ;  /* 0x00000040000079c8 */ /* 0x000ec000080e0500 */
[----:B-1----:R-:W1:Y:S01]  /*a630*/  LDCU UR4, c[0x0][0x610] ;  /* 0x0000c200ff0477ac */ /* 0x002e620008000800 */
[----:B---3--:R-:W-:-:S06]  /*a640*/  R2UR UR16, R2 ;  /* 0x00000000021072ca */ /* 0x008fcc00000e0000 */
[----:B------:R-:W3:Y:S01]  /*a650*/  S2UR UR8, SR_CgaCtaId ;  /* 0x00000000000879c3 */ /* 0x000ee20000008800 */
[----:B------:R-:W4:Y:S01]  /*a660*/  S2R R4, SR_TID.X ;  /* 0x0000000000047919 */ /* 0x000f220000002100 */
[----:B------:R-:W5:Y:S01]  /*a670*/  LDCU.U8 UR12, c[0x0][0x614] ;  /* 0x0000c280ff0c77ac */ /* 0x000f620008000000 */
[----:B------:R-:W-:Y:S01]  /*a680*/  R2UR UR7, R3 ;  /* 0x00000000030772ca */ /* 0x000fe200000e0000 */
[----:B------:R-:W-:Y:S01]  /*a690*/  IMAD.MOV.U32 R3, RZ, RZ, 0x1 ;  /* 0x00000001ff037424 */ /* 0x000fe200078e00ff */
[----:B------:R-:W2:Y:S01]  /*a6a0*/  LDCU UR10, c[0x0][0x38c] ;  /* 0x00007180ff0a77ac */ /* 0x000ea20008000800 */
[----:B------:R-:W-:Y:S01]  /*a6b0*/  IMAD.MOV.U32 R54, RZ, RZ, 0x1 ;  /* 0x00000001ff367424 */ /* 0x000fe200078e00ff */
[----:B------:R-:W-:Y:S01]  /*a6c0*/  UMOV UR6, 0x400 ;  /* 0x0000040000067882 */ /* 0x000fe20000000000 */
[----:B------:R-:W2:Y:S01]  /*a6d0*/  LDCU UR13, c[0x0][0x61c] ;  /* 0x0000c380ff0d77ac */ /* 0x000ea20008000800 */
[----:B------:R-:W2:Y:S01]  /*a6e0*/  LDCU UR15, c[0x0][0x624] ;  /* 0x0000c480ff0f77ac */ /* 0x000ea20008000800 */
[----:B-1----:R-:W-:Y:S01]  /*a6f0*/  UIMAD.WIDE.U32 UR4, UR16, UR4, URZ ;  /* 0x00000004100472a5 */ /* 0x002fe2000f8e00ff */
[----:B------:R-:W1:Y:S03]  /*a700*/  LDCU.U8 UR17, c[0x0][0x620] ;  /* 0x0000c400ff1177ac */ /* 0x000e660008000000 */
[----:B------:R-:W-:-:S02]  /*a710*/  UIADD3 UR4, UPT, UPT, UR16, -UR5, URZ ;  /* 0x8000000510047290 */ /* 0x000fc4000fffe0ff */
[----:B---3--:R-:W-:Y:S02]  /*a720*/  ULEA UR8, UR8, UR6, 0x18 ;  /* 0x0000000608087291 */ /* 0x008fe4000f8ec0ff */
[----:B-----5:R-:W-:Y:S01]  /*a730*/  USHF.R.U32.HI UR4, URZ, UR12, UR4 ;  /* 0x0000000cff047299 */ /* 0x020fe20008011604 */
[----:B------:R-:W3:Y:S01]  /*a740*/  LDCU.U8 UR12, c[0x0][0x615] ;  /* 0x0000c2a0ff0c77ac */ /* 0x000ee20008000000 */
[C---:B----4-:R-:W-:Y:S01]  /*a750*/  IMAD.SHL.U32 R5, R4.reuse, 0x20, RZ ;  /* 0x0000002004057824 */ /* 0x050fe200078e00ff */
[----:B------:R-:W-:Y:S01]  /*a760*/  LOP3.LUT R56, R4, 0x7f, RZ, 0xc0, !PT ;  /* 0x0000007f04387812 */ /* 0x000fe200078ec0ff */
[----:B--2---:R-:W-:Y:S02]  /*a770*/  UIADD3 UR6, UPT, UPT, -UR10, URZ, URZ ;  /* 0x000000ff0a067290 */ /* 0x004fe4000fffe1ff */
[----:B------:R-:W-:Y:S01]  /*a780*/  UIADD3 UR9, UPT, UPT, UR8, 0x138, URZ ;  /* 0x0000013808097890 */ /* 0x000fe2000fffe0ff */
[----:B------:R-:W-:Y:S01]  /*a790*/  LOP3.LUT R5, R5, 0x3e0, RZ, 0xc0, !PT ;  /* 0x000003e005057812 */ /* 0x000fe200078ec0ff */
[----:B------:R-:W-:Y:S01]  /*a7a0*/  UIADD3 UR11, UPT, UPT, UR10, -0x1, URZ ;  /* 0xffffffff0a0b7890 */ /* 0x000fe2000fffe0ff */
[----:B------:R-:W-:Y:S01]  /*a7b0*/  SHF.R.U32.HI R53, RZ, 0x5, R56 ;  /* 0x00000005ff357819 */ /* 0x000fe20000011638 */
[----:B------:R-:W-:-:S02]  /*a7c0*/  USHF.R.S32.HI UR6, URZ, 0x1f, UR6 ;  /* 0x0000001fff067899 */ /* 0x000fc40008011406 */
[----:B------:R-:W-:Y:S02]  /*a7d0*/  UISETP.GT.AND UP0, UPT, UR10, URZ, UPT ;  /* 0x000000ff0a00728c */ /* 0x000fe4000bf04270 */
[----:B------:R-:W-:Y:S01]  /*a7e0*/  UPRMT UR9, UR7, 0x654, UR9 ;  /* 0x0000065407097896 */ /* 0x000fe20008000009 */
[----:B------:R-:W-:Y:S01]  /*a7f0*/  BAR.SYNC.DEFER_BLOCKING 0x2, 0x120 ;  /* 0x0084800000007b1d */ /* 0x000fe20000010000 */
[----:B------:R-:W-:Y:S01]  /*a800*/  UIADD3 UR4, UPT, UPT, UR5, UR4, URZ ;  /* 0x0000000405047290 */ /* 0x000fe2000fffe0ff */
[----:B------:R-:W-:Y:S01]  /*a810*/  IMAD R5, R53, 0x400, R5 ;  /* 0x0000040035057824 */ /* 0x000fe200078e0205 */
[----:B------:R-:W-:Y:S02]  /*a820*/  USHF.R.S32.HI UR7, URZ, 0x1f, UR11 ;  /* 0x0000001fff077899 */ /* 0x000fe4000801140b */
[----:B------:R-:W-:Y:S02]  /*a830*/  ULEA.HI UR6, UR6, -UR10, URZ, 0x7 ;  /* 0x8000000a06067291 */ /* 0x000fe4000f8f38ff */
[----:B---3--:R-:W-:-:S02]  /*a840*/  USHF.R.U32.HI UR12, URZ, UR12, UR4 ;  /* 0x0000000cff0c7299 */ /* 0x008fc40008011604 */
[----:B------:R-:W-:Y:S02]  /*a850*/  ULEA.HI UR7, UR7, UR11, URZ, 0x7 ;  /* 0x0000000b07077291 */ /* 0x000fe4000f8f38ff */
[----:B------:R-:W-:Y:S02]  /*a860*/  USHF.R.S32.HI UR6, URZ, 0x7, UR6 ;  /* 0x00000007ff067899 */ /* 0x000fe40008011406 */
[----:B------:R-:W-:Y:S02]  /*a870*/  UIMAD.WIDE.U32 UR4, UR12, UR13, URZ ;  /* 0x0000000d0c0472a5 */ /* 0x000fe4000f8e00ff */
[----:B------:R-:W-:Y:S02]  /*a880*/  USHF.R.S32.HI UR14, URZ, 0x7, UR7 ;  /* 0x00000007ff0e7899 */ /* 0x000fe40008011407 */
[----:B------:R-:W-:Y:S02]  /*a890*/  @!UP0 ULOP3.LUT UR14, URZ, UR6, URZ, 0x33, !UPT ;  /* 0x00000006ff0e8292 */ /* 0x000fe4000f8e33ff */
[----:B------:R-:W-:Y:S01]  /*a8a0*/  UISETP.GE.AND UP0, UPT, UR16, UR15, UPT ;  /* 0x0000000f1000728c */ /* 0x000fe2000bf06270 */
[----:B------:R-:W-:-:S02]  /*a8b0*/  UMOV UR4, UR5 ;  /* 0x0000000500047c82 */ /* 0x000fc40008000000 */
[----:B------:R-:W-:Y:S01]  /*a8c0*/  UIADD3 UR5, UPT, UPT, UR12, -UR4, URZ ;  /* 0x800000040c057290 */ /* 0x000fe2000fffe0ff */
[----:B------:R2:W-:Y:S03]  /*a8d0*/  SYNCS.ARRIVE.TRANS64.RED.ART0 RZ, [UR9], R3 ;  /* 0x00000003ffff79a7 */ /* 0x0005e60008500409 */
[----:B-1----:R-:W-:-:S04]  /*a8e0*/  USHF.R.U32.HI UR5, URZ, UR17, UR5 ;  /* 0x00000011ff057299 */ /* 0x002fc80008011605 */
[----:B------:R-:W-:Y:S01]  /*a8f0*/  UIADD3 UR4, UPT, UPT, UR4, UR5, URZ ;  /* 0x0000000504047290 */ /* 0x000fe2000fffe0ff */
[----:B--2---:R-:W-:-:S05]  /*a900*/  IMAD.U32 R3, RZ, RZ, UR8 ;  /* 0x00000008ff037e24 */ /* 0x004fca000f8e00ff */
[----:B------:R-:W-:-:S04]  /*a910*/  IADD3 R5, PT, PT, R3, 0x800, R5 ;  /* 0x0000080003057810 */ /* 0x000fc80007ffe005 */
[----:B------:R-:W-:-:S04]  /*a920*/  SHF.R.U32.HI R55, RZ, 0x3, R5 ;  /* 0x00000003ff377819 */ /* 0x000fc80000011605 */
[----:B------:R-:W-:Y:S01]  /*a930*/  LOP3.LUT R55, R5, 0x10, R55, 0x78, !PT ;  /* 0x0000001005377812 */ /* 0x000fe200078e7837 */
[----:B------:R-:W-:Y:S06]  /*a940*/  BRA.U UP0, `(.L_x_79) ;  /* 0x0000001100387547 */ /* 0x000fec000b800000 */
[----:B------:R-:W-:Y:S01]  /*a950*/  S2UR UR16, SR_CTAID.X ;  /* 0x00000000001079c3 */ /* 0x000fe20000002500 */
[----:B------:R-:W1:Y:S01]  /*a960*/  LDCU.U8 UR7, c[0x0][0x621] ;  /* 0x0000c420ff0777ac */ /* 0x000e620008000000 */
[----:B------:R-:W-:Y:S01]  /*a970*/  LOP3.LUT P0, RZ, R4, 0x4, RZ, 0xc0, !PT ;  /* 0x0000000404ff7812 */ /* 0x000fe2000780c0ff */
[----:B------:R-:W-:Y:S01]  /*a980*/  HFMA2 R54, -RZ, RZ, 0, 5.9604644775390625e-08 ;  /* 0x00000001ff367431 */ /* 0x000fe200000001ff */
[----:B------:R-:W-:Y:S01]  /*a990*/  R2UR UR10, R2 ;  /* 0x00000000020a72ca */ /* 0x000fe200000e0000 */
[----:B------:R-:W2:Y:S01]  /*a9a0*/  LDCU UR5, c[0x0][0x60c] ;  /* 0x0000c180ff0577ac */ /* 0x000ea20008000800 */
[----:B------:R-:W-:Y:S01]  /*a9b0*/  LOP3.LUT R49, R0, 0x3, RZ, 0xc0, !PT ;  /* 0x0000000300317812 */ /* 0x000fe200078ec0ff */
[----:B------:R-:W-:Y:S01]  /*a9c0*/  VIADD R51, R55, 0x10 ;  /* 0x0000001037337836 */ /* 0x000fe20000000000 */
[----:B------:R-:W-:Y:S01]  /*a9d0*/  LEA R52, R56, UR8, 0x2 ;  /* 0x0000000838347c11 */ /* 0x000fe2000f8e10ff */
[----:B------:R-:W3:Y:S01]  /*a9e0*/  LDCU UR6, c[0x0][0x618] ;  /* 0x0000c300ff0677ac */ /* 0x000ee20008000800 */
[----:B------:R-:W-:Y:S01]  /*a9f0*/  IMAD.SHL.U32 R53, R53, 0x200000, RZ ;  /* 0x0020000035357824 */ /* 0x000fe200078e00ff */
[----:B------:R-:W-:Y:S01]  /*aa00*/  IADD3 R49, PT, PT, R49, 0x3, RZ ;  /* 0x0000000331317810 */ /* 0x000fe20007ffe0ff */
[----:B------:R-:W-:Y:S01]  /*aa10*/  IMAD.MOV.U32 R50, RZ, RZ, RZ ;  /* 0x000000ffff327224 */ /* 0x000fe200078e00ff */
[----:B------:R-:W4:Y:S02]  /*aa20*/  S2UR UR17, SR_CgaSize ;  /* 0x00000000001179c3 */ /* 0x000f240000008a00 */
[----:B----4-:R-:W-:-:S12]  /*aa30*/  UIMAD UR17, UR17, -0xa0, URZ ;  /* 0xffffff60111178a4 */ /* 0x010fd8000f8e02ff */
[----:B------:R-:W4:Y:S01]  /*aa40*/  LDCU UR17, c[0x0][UR17+0x2c0] ;  /* 0x00005800111177ac */ /* 0x000f220008000800 */
[----:B------:R-:W-:Y:S01]  /*aa50*/  @P0 VIADD R51, R55, 0xfffffff0 ;  /* 0xfffffff037330836 */ /* 0x000fe20000000000 */
[----:B------:R-:W-:Y:S02]  /*aa60*/  UIADD3 UR15, UPT, UPT, -UR14, URZ, URZ ;  /* 0x000000ff0e0f7290 */ /* 0x000fe4000fffe1ff */
[----:B-1----:R-:W-:Y:S02]  /*aa70*/  USHF.R.U32.HI UR11, URZ, UR7, UR4 ;  /* 0x00000007ff0b7299 */ /* 0x002fe40008011604 */
[----:B------:R-:W-:Y:S02]  /*aa80*/  UIADD3 UR7, UPT, UPT, -UR12, URZ, URZ ;  /* 0x000000ff0c077290 */ /* 0x000fe4000fffe1ff */
[----:B------:R-:W-:Y:S02]  /*aa90*/  UIADD3 UR4, UPT, UPT, -UR11, URZ, URZ ;  /* 0x000000ff0b047290 */ /* 0x000fe4000fffe1ff */
[----:B------:R-:W-:Y:S01]  /*aaa0*/  USHF.L.U32 UR16, UR16, 0x7, URZ ;  /* 0x0000000710107899 */ /* 0x000fe200080006ff */
[----:B------:R-:W1:Y:S01]  /*aab0*/  LDCU.64 UR18, c[0x0][0x358] ;  /* 0x00006b00ff1277ac */ /* 0x000e620008000a00 */
[----:B--2---:R-:W-:-:S02]  /*aac0*/  UIMAD UR7, UR5, UR7, UR10 ;  /* 0x00000007050772a4 */ /* 0x004fc4000f8e020a */
[----:B------:R-:W-:Y:S02]  /*aad0*/  ULOP3.LUT UR16, UR16, 0x80, URZ, 0xc0, !UPT ;  /* 0x0000008010107892 */ /* 0x000fe4000f8ec0ff */
[----:B---3--:R-:W-:-:S12]  /*aae0*/  UIMAD UR12, UR6, UR4, UR12 ;  /* 0x00000004060c72a4 */ /* 0x008fd8000f8e020c */
.L_x_87:
[----:B------:R2:W-:Y:S01]  /*aaf0*/  BAR.SYNC.DEFER_BLOCKING R49, 0x40 ;  /* 0x000100310000751d */ /* 0x0005e20000010000 */
[----:B------:R-:W-:Y:S01]  /*ab00*/  MOV R48, 0x1 ;  /* 0x0000000100307802 */ /* 0x000fe20000000f00 */
[----:B------:R-:W-:-:S04]  /*ab10*/  UISETP.GE.AND UP0, UPT, UR14, 0x1, UPT ;  /* 0x000000010e00788c */ /* 0x000fc8000bf06270 */
[----:B------:R2:W-:Y:S05]  /*ab20*/  SYNCS.ARRIVE.TRANS64.ART0 RZ, [UR8+0x168], R48 ;  /* 0x00016830ffff79a7 */ /* 0x0005ea0008500008 */
[----:B------:R-:W-:Y:S05]  /*ab30*/  BRA.U !UP0, `(.L_x_80) ;  /* 0x0000000508047547 */ /* 0x000fea000b800000 */
[----:B------:R-:W-:Y:S01]  /*ab40*/  UMOV UR6, UR15 ;  /* 0x0000000f00067c82 */ /* 0x000fe20008000000 */
.L_x_82:
[----:B---3--:R3:W-:Y:S06]  /*ab50*/  BAR.SYNC.DEFER_BLOCKING R49, 0x40 ;  /* 0x000100310000751d */ /* 0x0087ec0000010000 */
[----:B-----5:R-:W5:Y:S02]  /*ab60*/  LDS R36, [R52+0x1ac] ;  /* 0x0001ac0034247984 */ /* 0x020f640000000800 */
[----:B-----5:R-:W-:-:S13]  /*ab70*/  FSETP.GEU.AND P0, PT, R36, 1, PT ;  /* 0x3f8000002400780b */ /* 0x020fda0003f0e000 */
[----:B------:R-:W-:-:S04]  /*ab80*/  VOTE.ANY R4, PT, !P0 ;  /* 0x0000000000047806 */ /* 0x000fc800040e0100 */
[----:B------:R-:W-:-:S13]  /*ab90*/  ISETP.NE.AND P0, PT, R4, RZ, PT ;  /* 0x000000ff0400720c */ /* 0x000fda0003f05270 */
[----:B---3--:R-:W-:Y:S05]  /*aba0*/  @!P0 BRA `(.L_x_81) ;  /* 0x0000000000d48947 */ /* 0x008fea0003800000 */
[C---:B------:R-:W-:Y:S02]  /*abb0*/  R2UR UR4, R53.reuse ;  /* 0x00000000350472ca */ /* 0x040fe400000e0000 */
[----:B------:R-:W-:-:S11]  /*abc0*/  R2UR UR5, R53 ;  /* 0x00000000350572ca */ /* 0x000fd600000e0000 */
[----:B------:R-:W3:Y:S02]  /*abd0*/  LDTM.x16 R4, tmem[UR4+0x100] ;  /* 0x00010004000479ee */ /* 0x000ee40008240000 */
[-C--:B---3--:R-:W-:Y:S02]  /*abe0*/  FMUL2 R4, R4.F32x2.HI_LO, R36.reuse.F32 ;  /* 0x000000240404724a */ /* 0x088fe40001000000 */
[-C--:B------:R-:W-:Y:S02]  /*abf0*/  FMUL2 R6, R6.F32x2.HI_LO, R36.reuse.F32 ;  /* 0x000000240606724a */ /* 0x080fe40001000000 */
[-C--:B------:R-:W-:Y:S02]  /*ac00*/  FMUL2 R8, R8.F32x2.HI_LO, R36.reuse.F32 ;  /* 0x000000240808724a */ /* 0x080fe40001000000 */
[-C--:B------:R-:W-:Y:S02]  /*ac10*/  FMUL2 R10, R10.F32x2.HI_LO, R36.reuse.F32 ;  /* 0x000000240a0a724a */ /* 0x080fe40001000000 */
[----:B------:R-:W-:-:S02]  /*ac20*/  FMUL2 R12, R12.F32x2.HI_LO, R36.F32 ;  /* 0x000000240c0c724a */ /* 0x000fc40001000000 */
[-C--:B------:R-:W-:Y:S02]  /*ac30*/  FMUL2 R14, R14.F32x2.HI_LO, R36.reuse.F32 ;  /* 0x000000240e0e724a */ /* 0x080fe40001000000 */
[-C--:B------:R-:W-:Y:S02]  /*ac40*/  FMUL2 R16, R16.F32x2.HI_LO, R36.reuse.F32 ;  /* 0x000000241010724a */ /* 0x080fe40001000000 */
[----:B------:R-:W-:-:S04]  /*ac50*/  FMUL2 R18, R18.F32x2.HI_LO, R36.F32 ;  /* 0x000000241212724a */ /* 0x000fc80001000000 */
[----:B------:R-:W-:Y:S01]  /*ac60*/  STTM.x16 tmem[UR5+0x100], R4 ;  /* 0x00010004000079ed */ /* 0x000fe20008240005 */
        /* <DEDUP_REMOVED lines=39> */
[----:B------:R3:W-:Y:S01]  /*aee0*/  STTM.x16 tmem[UR4+0x140], R4 ;  /* 0x00014004000079ed */ /* 0x0007e20008240004 */
[----:B------:R-:W5:Y:S02]  /*aef0*/  FENCE.VIEW.ASYNC.T ;  /* 0x00000000000073c6 */ /* 0x000f640000000200 */
.L_x_81:
[----:B-----5:R5:W-:Y:S01]  /*af00*/  SYNCS.ARRIVE.TRANS64.RED.ART0 RZ, [UR9], R48 ;  /* 0x00000030ffff79a7 */ /* 0x020be20008500409 */
[----:B------:R-:W-:-:S04]  /*af10*/  UIADD3 UR6, UPT, UPT, UR6, 0x1, URZ ;  /* 0x0000000106067890 */ /* 0x000fc8000fffe0ff */
[----:B------:R-:W-:Y:S01]  /*af20*/  UISETP.NE.AND UP0, UPT, UR6, URZ, UPT ;  /* 0x000000ff0600728c */ /* 0x000fe2000bf05270 */
[----:B------:R5:W-:Y:S08]  /*af30*/  SYNCS.ARRIVE.TRANS64.ART0 RZ, [UR8+0x168], R48 ;  /* 0x00016830ffff79a7 */ /* 0x000bf00008500008 */
[----:B------:R-:W-:Y:S05]  /*af40*/  BRA.U UP0, `(.L_x_82) ;  /* 0xfffffffd00007547 */ /* 0x000fea000b83ffff */
.L_x_80:
[----:B------:R2:W-:Y:S01]  /*af50*/  BAR.SYNC.DEFER_BLOCKING R49, 0x40 ;  /* 0x000100310000751d */ /* 0x0005e20000010000 */
[----:B---3--:R-:W-:Y:S02]  /*af60*/  SHF.L.U32 R6, R50, 0x1f, RZ ;  /* 0x0000001f32067819 */ /* 0x008fe400000006ff */
[----:B------:R-:W-:-:S03]  /*af70*/  SHF.L.U32 R4, R54, 0x1f, RZ ;  /* 0x0000001f36047819 */ /* 0x000fc600000006ff */
[----:B------:R2:W3:Y:S04]  /*af80*/  LDS R58, [R52+0x1ac] ;  /* 0x0001ac00343a7984 */ /* 0x0004e80000000800 */
[----:B------:R2:W5:Y:S01]  /*af90*/  LDS R57, [R52+0x3ac] ;  /* 0x0003ac0034397984 */ /* 0x0005620000000800 */
[----:B------:R2:W-:Y:S01]  /*afa0*/  SYNCS.ARRIVE.TRANS64.ART0 RZ, [UR8+0x168], R48 ;  /* 0x00016830ffff79a7 */ /* 0x0005e20008500008 */
[----:B------:R-:W4:Y:S02]  /*afb0*/  SYNCS.PHASECHK.TRANS64.TRYWAIT P0, [UR8+0x150], R6 ;  /* 0x00015006ff0075a7 */ /* 0x000f240008001108 */
[----:B--2345:R-:W-:Y:S05]  /*afc0*/  @!P0 BRA `(.L_x_83) ;  /* 0x0000001800108947 */ /* 0x03cfea0003800000 */
.L_x_144:
[----:B------:R-:W3:Y:S02]  /*afd0*/  SYNCS.PHASECHK.TRANS64.TRYWAIT P0, [UR8+0x178], R4 ;  /* 0x00017804ff0075a7 */ /* 0x000ee40008001108 */
[----:B---3--:R-:W-:Y:S05]  /*afe0*/  @!P0 BRA `(.L_x_84) ;  /* 0x0000001800208947 */ /* 0x008fea0003800000 */
.L_x_146:
[----:B------:R-:W-:Y:S01]  /*aff0*/  R2UR UR4, R53 ;  /* 0x00000000350472ca */ /* 0x000fe200000e0000 */
[----:B------:R-:W4:Y:S01]  /*b000*/  LDCU UR5, c[0x0][0x380] ;  /* 0x00007000ff0577ac */ /* 0x000f220008000800 */
[----:B------:R-:W-:Y:S01]  /*b010*/  FSETP.NE.AND P1, PT, R58, RZ, PT ;  /* 0x000000ff3a00720b */ /* 0x000fe20003f25000 */
[----:B------:R-:W-:Y:S01]  /*b020*/  BSSY.RECONVERGENT B0, `(.L_x_85) ;  /* 0x0000084000007945 */ /* 0x000fe20003800200 */
[----:B------:R-:W-:Y:S02]  /*b030*/  LOP3.LUT R54, R54, 0x1, RZ, 0x3c, !PT ;  /* 0x0000000136367812 */ /* 0x000fe400078e3cff */
[----:B------:R-:W-:-:S06]  /*b040*/  FSEL R59, R58, 1, P1 ;  /* 0x3f8000003a3b7808 */ /* 0x000fcc0000800000 */
[----:B------:R-:W5:Y:S01]  /*b050*/  MUFU.RCP R59, R59 ;  /* 0x0000003b003b7308 */ /* 0x000f620000001000 */
[----:B--23--:R-:W5:Y:S01]  /*b060*/  LDTM.x16 R4, tmem[UR4+0x100] ;  /* 0x00010004000479ee */ /* 0x00cf620008240000 */
[----:B------:R-:W2:Y:S06]  /*b070*/  LDTM.x16 R20, tmem[UR4+0x110] ;  /* 0x00011004001479ee */ /* 0x000eac0008240000 */
[----:B------:R-:W3:Y:S01]  /*b080*/  @P1 MUFU.LG2 R58, R58 ;  /* 0x0000003a003a1308 */ /* 0x000ee20000000c00 */
[-C--:B-----5:R-:W-:Y:S02]  /*b090*/  FMUL2 R18, R18.F32x2.HI_LO, R59.reuse.F32 ;  /* 0x0000003b1212724a */ /* 0x0a0fe40001000000 */
[----:B------:R-:W-:-:S02]  /*b0a0*/  FMUL2 R10, R10.F32x2.HI_LO, R59.F32 ;  /* 0x0000003b0a0a724a */ /* 0x000fc40001000000 */
[-C--:B------:R-:W-:Y:S01]  /*b0b0*/  FMUL2 R8, R8.F32x2.HI_LO, R59.reuse.F32 ;  /* 0x0000003b0808724a */ /* 0x080fe20001000000 */
[----:B------:R-:W-:Y:S01]  /*b0c0*/  F2FP.BF16.F32.PACK_AB R39, R19, R18 ;  /* 0x000000121327723e */ /* 0x000fe200000010ff */
        /* <DEDUP_REMOVED lines=10> */
[-C--:B--2---:R-:W-:Y:S01]  /*b170*/  FMUL2 R26, R26.F32x2.HI_LO, R59.reuse.F32 ;  /* 0x0000003b1a1a724a */ /* 0x084fe20001000000 */
[----:B------:R-:W-:Y:S01]  /*b180*/  F2FP.BF16.F32.PACK_AB R37, R15, R14 ;  /* 0x0000000e0f25723e */ /* 0x000fe200000010ff */
[----:B------:R2:W-:Y:S01]  /*b190*/  STS.128 [R55], R4 ;  /* 0x0000000437007388 */ /* 0x0005e20000000c00 */
[----:B------:R-:W-:Y:S01]  /*b1a0*/  F2FP.BF16.F32.PACK_AB R36, R13, R12 ;  /* 0x0000000c0d24723e */ /* 0x000fe200000010ff */
[-C--:B------:R-:W-:Y:S01]  /*b1b0*/  FMUL2 R24, R24.F32x2.HI_LO, R59.reuse.F32 ;  /* 0x0000003b1818724a */ /* 0x080fe20001000000 */
[----:B------:R-:W-:Y:S01]  /*b1c0*/  F2FP.BF16.F32.PACK_AB R27, R27, R26 ;  /* 0x0000001a1b1b723e */ /* 0x000fe200000010ff */
        /* <DEDUP_REMOVED lines=8> */
[----:B------:R-:W-:Y:S01]  /*b250*/  STS.128 [R51], R36 ;  /* 0x0000002433007388 */ /* 0x000fe20000000c00 */
[----:B------:R-:W-:Y:S01]  /*b260*/  FMUL2 R28, R28.F32x2.HI_LO, R59.F32 ;  /* 0x0000003b1c1c724a */ /* 0x000fe20001000000 */
[----:B------:R-:W-:Y:S02]  /*b270*/  F2FP.BF16.F32.PACK_AB R43, R35, R34 ;  /* 0x00000022232b723e */ /* 0x000fe400000010ff */
[----:B------:R-:W-:Y:S01]  /*b280*/  F2FP.BF16.F32.PACK_AB R42, R33, R32 ;  /* 0x00000020212a723e */ /* 0x000fe200000010ff */
[----:B------:R5:W-:Y:S01]  /*b290*/  STS.128 [R55+0x1000], R24 ;  /* 0x0010001837007388 */ /* 0x000be20000000c00 */
[----:B------:R-:W-:-:S02]  /*b2a0*/  F2FP.BF16.F32.PACK_AB R41, R31, R30 ;  /* 0x0000001e1f29723e */ /* 0x000fc400000010ff */
[----:B------:R-:W-:-:S05]  /*b2b0*/  F2FP.BF16.F32.PACK_AB R40, R29, R28 ;  /* 0x0000001c1d28723e */ /* 0x000fca00000010ff */
[----:B------:R-:W-:Y:S01]  /*b2c0*/  STS.128 [R51+0x1000], R40 ;  /* 0x0010002833007388 */ /* 0x000fe20000000c00 */
[----:B--2---:R-:W2:Y:S01]  /*b2d0*/  LDTM.x16 R4, tmem[UR4+0x120] ;  /* 0x00012004000479ee */ /* 0x004ea20008240000 */
[----:B-----5:R-:W5:Y:S01]  /*b2e0*/  LDTM.x16 R20, tmem[UR4+0x130] ;  /* 0x00013004001479ee */ /* 0x020f620008240000 */
[-C--:B--2---:R-:W-:Y:S02]  /*b2f0*/  FMUL2 R18, R18.F32x2.HI_LO, R59.reuse.F32 ;  /* 0x0000003b1212724a */ /* 0x084fe40001000000 */
[-C--:B------:R-:W-:Y:S02]  /*b300*/  FMUL2 R16, R16.F32x2.HI_LO, R59.reuse.F32 ;  /* 0x0000003b1010724a */ /* 0x080fe40001000000 */
        /* <DEDUP_REMOVED lines=10> */
[----:B------:R-:W-:Y:S01]  /*b3b0*/  FMUL2 R4, R4.F32x2.HI_LO, R59.F32 ;  /* 0x0000003b0404724a */ /* 0x000fe20001000000 */
[----:B------:R-:W-:-:S02]  /*b3c0*/  F2FP.BF16.F32.PACK_AB R46, R9, R8 ;  /* 0x00000008092e723e */ /* 0x000fc400000010ff */
[----:B------:R-:W-:Y:S01]  /*b3d0*/  F2FP.BF16.F32.PACK_AB R45, R7, R6 ;  /* 0x00000006072d723e */ /* 0x000fe200000010ff */
[-C--:B-----5:R-:W-:Y:S01]  /*b3e0*/  FMUL2 R26, R26.F32x2.HI_LO, R59.reuse.F32 ;  /* 0x0000003b1a1a724a */ /* 0x0a0fe20001000000 */
[----:B------:R-:W-:Y:S01]  /*b3f0*/  F2FP.BF16.F32.PACK_AB R44, R5, R4 ;  /* 0x00000004052c723e */ /* 0x000fe200000010ff */
[-C--:B------:R-:W-:Y:S01]  /*b400*/  FMUL2 R24, R24.F32x2.HI_LO, R59.reuse.F32 ;  /* 0x0000003b1818724a */ /* 0x080fe20001000000 */
[----:B------:R-:W2:Y:S01]  /*b410*/  LDTM.x16 R4, tmem[UR4+0x140] ;  /* 0x00014004000479ee */ /* 0x000ea20008240000 */
        /* <DEDUP_REMOVED lines=11> */
[----:B------:R-:W-:Y:S01]  /*b4d0*/  F2FP.BF16.F32.PACK_AB R34, R33, R32 ;  /* 0x000000202122723e */ /* 0x000fe200000010ff */
[----:B------:R-:W-:Y:S01]  /*b4e0*/  STS.128 [R55+0x2000], R44 ;  /* 0x0020002c37007388 */ /* 0x000fe20000000c00 */
[----:B------:R-:W-:Y:S01]  /*b4f0*/  F2FP.BF16.F32.PACK_AB R33, R31, R30 ;  /* 0x0000001e1f21723e */ /* 0x000fe200000010ff */
[----:B------:R-:W-:Y:S01]  /*b500*/  ULEA UR4, UR7, UR16, 0x8 ;  /* 0x0000001007047291 */ /* 0x000fe2000f8e40ff */
[----:B------:R-:W-:Y:S01]  /*b510*/  F2FP.BF16.F32.PACK_AB R32, R29, R28 ;  /* 0x0000001c1d20723e */ /* 0x000fe200000010ff */
[----:B------:R-:W-:Y:S02]  /*b520*/  STS.128 [R51+0x2000], R36 ;  /* 0x0020002433007388 */ /* 0x000fe40000000c00 */
[----:B----4-:R-:W-:-:S02]  /*b530*/  UIADD3 UR5, UPT, UPT, -UR4, UR5, URZ ;  /* 0x0000000504057290 */ /* 0x010fc4000fffe1ff */
[----:B------:R-:W-:Y:S01]  /*b540*/  STS.128 [R55+0x3000], R24 ;  /* 0x0030001837007388 */ /* 0x000fe20000000c00 */
[----:B--2---:R-:W-:-:S03]  /*b550*/  FMUL2 R20, R4.F32x2.HI_LO, R59.F32 ;  /* 0x0000003b0414724a */ /* 0x004fc60001000000 */
[----:B------:R-:W-:Y:S01]  /*b560*/  STS.128 [R51+0x3000], R32 ;  /* 0x0030002033007388 */ /* 0x000fe20000000c00 */
[-C--:B------:R-:W-:Y:S01]  /*b570*/  FMUL2 R4, R6.F32x2.HI_LO, R59.reuse.F32 ;  /* 0x0000003b0604724a */ /* 0x080fe20001000000 */
[----:B------:R-:W-:Y:S01]  /*b580*/  ISETP.LT.AND P0, PT, R56, UR5, PT ;  /* 0x0000000538007c0c */ /* 0x000fe2000bf01270 */
        /* <DEDUP_REMOVED lines=12> */
[----:B------:R-:W-:Y:S01]  /*b650*/  STS.128 [R55+0x4000], R4 ;  /* 0x0040000437007388 */ /* 0x000fe20000000c00 */
[----:B------:R-:W-:Y:S02]  /*b660*/  F2FP.BF16.F32.PACK_AB R9, R15, R14 ;  /* 0x0000000e0f09723e */ /* 0x000fe400000010ff */
[----:B------:R-:W-:Y:S02]  /*b670*/  F2FP.BF16.F32.PACK_AB R8, R13, R12 ;  /* 0x0000000c0d08723e */ /* 0x000fe400000010ff */
[----:B------:R-:W3:Y:S03]  /*b680*/  @P1 LDC R12, c[0x0][0x600] ;  /* 0x00018000ff0c1b82 */ /* 0x000ee60000000800 */
[----:B------:R2:W-:Y:S01]  /*b690*/  STS.128 [R51+0x4000], R8 ;  /* 0x0040000833007388 */ /* 0x0005e20000000c00 */
[----:B------:R4:W-:Y:S06]  /*b6a0*/  MEMBAR.ALL.CTA ;  /* 0x0000000000007992 */ /* 0x0009ec0000008000 */
[----:B----4-:R-:W4:Y:S01]  /*b6b0*/  FENCE.VIEW.ASYNC.S ;  /* 0x00000000000073c6 */ /* 0x010f220000000000 */
[----:B---3--:R-:W-:Y:S01]  /*b6c0*/  @P1 FFMA R12, R57, R12, R58 ;  /* 0x0000000c390c1223 */ /* 0x008fe2000000003a */
[----:B----4-:R3:W-:Y:S01]  /*b6d0*/  SYNCS.ARRIVE.TRANS64.RED.ART0 RZ, [UR9], R48 ;  /* 0x00000030ffff79a7 */ /* 0x0107e20008500409 */
[----:B--2---:R-:W-:-:S02]  /*b6e0*/  IMAD.MOV.U32 R8, RZ, RZ, -0x800000 ;  /* 0xff800000ff087424 */ /* 0x004fc400078e00ff */
[----:B------:R-:W-:Y:S01]  /*b6f0*/  @P1 FMUL R8, R12, 0.69314718246459960938 ;  /* 0x3f3172180c081820 */ /* 0x000fe20000400000 */
[----:B------:R3:W-:Y:S01]  /*b700*/  SYNCS.ARRIVE.TRANS64.ART0 RZ, [UR8+0x170], R48 ;  /* 0x00017030ffff79a7 */ /* 0x0007e20008500008 */
[----:B------:R-:W-:Y:S05]  /*b710*/  @!P0 BRA `(.L_x_86) ;  /* 0x0000000000508947 */ /* 0x000fea0003800000 */
[----:B------:R-:W2:Y:S01]  /*b720*/  LDC.64 R6, c[0x0][0x3c8] ;  /* 0x0000f200ff067b82 */ /* 0x000ea20000000a00 */
[----:B------:R-:W-:Y:S01]  /*b730*/  HFMA2 R11, -RZ, RZ, 0, 0 ;  /* 0x00000000ff0b7431 */ /* 0x000fe200000001ff */
[----:B------:R-:W-:Y:S01]  /*b740*/  USHF.R.S32.HI UR5, URZ, 0x1f, UR12 ;  /* 0x0000001fff057899 */ /* 0x000fe2000801140c */
[----:B------:R-:W-:Y:S01]  /*b750*/  MOV R10, R56 ;  /* 0x00000038000a7202 */ /* 0x000fe20000000f00 */
[----:B------:R-:W4:Y:S04]  /*b760*/  LDCU.64 UR6, c[0x0][0x3b0] ;  /* 0x00007600ff0677ac */ /* 0x000f280008000a00 */
[----:B------:R-:W5:Y:S01]  /*b770*/  LDC.64 R4, c[0x0][0x3d0] ;  /* 0x0000f400ff047b82 */ /* 0x000f620000000a00 */
[----:B------:R-:W-:Y:S02]  /*b780*/  USHF.R.S32.HI UR13, URZ, 0x1f, UR4 ;  /* 0x0000001fff0d7899 */ /* 0x000fe40008011404 */
[----:B------:R-:W-:Y:S01]  /*b790*/  USHF.R.S32.HI UR10, URZ, 0x1f, UR11 ;  /* 0x0000001fff0a7899 */ /* 0x000fe2000801140b */
[----:B--2---:R-:W-:-:S04]  /*b7a0*/  IMAD.WIDE.U32 R10, R6, UR12, R10 ;  /* 0x0000000c060a7c25 */ /* 0x004fc8000f8e000a */
[----:B------:R-:W-:Y:S01]  /*b7b0*/  IMAD R6, R6, UR5, RZ ;  /* 0x0000000506067c24 */ /* 0x000fe2000f8e02ff */
[----:B------:R-:W-:-:S03]  /*b7c0*/  IADD3 R10, P0, PT, R10, UR4, RZ ;  /* 0x000000040a0a7c10 */ /* 0x000fc6000ff1e0ff */
[----:B------:R-:W-:Y:S02]  /*b7d0*/  IMAD R7, R7, UR12, R6 ;  /* 0x0000000c07077c24 */ /* 0x000fe4000f8e0206 */
[----:B-----5:R-:W-:-:S03]  /*b7e0*/  IMAD R6, R4, UR10, RZ ;  /* 0x0000000a04067c24 */ /* 0x020fc6000f8e02ff */
[----:B------:R-:W-:Y:S01]  /*b7f0*/  IADD3.X R11, PT, PT, R11, UR13, R7, P0, !PT ;  /* 0x0000000d0b0b7c10 */ /* 0x000fe200087fe407 */
[----:B------:R-:W-:Y:S02]  /*b800*/  IMAD R5, R5, UR11, R6 ;  /* 0x0000000b05057c24 */ /* 0x000fe4000f8e0206 */
[----:B------:R-:W-:-:S05]  /*b810*/  IMAD.WIDE.U32 R10, R4, UR11, R10 ;  /* 0x0000000b040a7c25 */ /* 0x000fca000f8e000a */
[----:B------:R-:W-:Y:S02]  /*b820*/  IADD3 R5, PT, PT, R11, R5, RZ ;  /* 0x000000050b057210 */ /* 0x000fe40007ffe0ff */
[----:B----4-:R-:W-:-:S04]  /*b830*/  LEA R4, P0, R10, UR6, 0x2 ;  /* 0x000000060a047c11 */ /* 0x010fc8000f8010ff */
[----:B------:R-:W-:-:S05]  /*b840*/  LEA.HI.X R5, R10, UR7, R5, 0x2, P0 ;  /* 0x000000070a057c11 */ /* 0x000fca00080f1405 */
[----:B-1----:R2:W-:Y:S04]  /*b850*/  STG.E desc[UR18][R4.64], R8 ;  /* 0x0000000804007986 */ /* 0x0025e8000c101912 */
.L_x_86:
[----:B-1----:R-:W-:Y:S05]  /*b860*/  BSYNC.RECONVERGENT B0 ;  /* 0x0000000000007941 */ /* 0x002fea0003800200 */
.L_x_85:
[----:B------:R-:W1:Y:S01]  /*b870*/  LDCU UR4, c[0x0][0x610] ;  /* 0x0000c200ff0477ac */ /* 0x000e620008000800 */
[----:B------:R-:W-:Y:S02]  /*b880*/  R2UR UR20, R2 ;  /* 0x00000000021472ca */ /* 0x000fe400000e0000 */
[----:B------:R-:W-:Y:S01]  /*b890*/  LOP3.LUT R50, R50, 0x1, RZ, 0x3c, !PT ;  /* 0x0000000132327812 */ /* 0x000fe200078e3cff */
[----:B------:R-:W4:Y:S01]  /*b8a0*/  LDCU.U8 UR7, c[0x0][0x614] ;  /* 0x0000c280ff0777ac */ /* 0x000f220008000000 */
[----:B------:R-:W5:Y:S01]  /*b8b0*/  LDCU.U8 UR6, c[0x0][0x615] ;  /* 0x0000c2a0ff0677ac */ /* 0x000f620008000000 */
[----:B------:R-:W2:Y:S08]  /*b8c0*/  LDCU.64 UR12, c[0x0][0x618] ;  /* 0x0000c300ff0c77ac */ /* 0x000eb00008000a00 */
[----:B------:R-:W-:Y:S01]  /*b8d0*/  UIADD3 UR20, UPT, UPT, UR17, UR20, URZ ;  /* 0x0000001411147290 */ /* 0x000fe2000fffe0ff */
[----:B------:R-:W3:Y:S03]  /*b8e0*/  LDCU.U8 UR21, c[0x0][0x620] ;  /* 0x0000c400ff1577ac */ /* 0x000ee60008000000 */
[----:B-1----:R-:W-:-:S02]  /*b8f0*/  UIMAD.WIDE.U32 UR4, UR20, UR4, URZ ;  /* 0x00000004140472a5 */ /* 0x002fc4000f8e00ff */
[----:B------:R-:W-:Y:S01]  /*b900*/  IMAD.U32 R2, RZ, RZ, UR20 ;  /* 0x00000014ff027e24 */ /* 0x000fe2000f8e00ff */
[----:B------:R-:W1:Y:S01]  /*b910*/  LDCU UR10, c[0x0][0x624] ;  /* 0x0000c480ff0a77ac */ /* 0x000e620008000800 */
[----:B------:R-:W-:Y:S01]  /*b920*/  UIADD3 UR4, UPT, UPT, UR20, -UR5, URZ ;  /* 0x8000000514047290 */ /* 0x000fe2000fffe0ff */
[----:B------:R-:W2:Y:S03]  /*b930*/  LDCU.U8 UR11, c[0x0][0x621] ;  /* 0x0000c420ff0b77ac */ /* 0x000ea60008000000 */
[----:B----4-:R-:W-:Y:S01]  /*b940*/  USHF.R.U32.HI UR4, URZ, UR7, UR4 ;  /* 0x00000007ff047299 */ /* 0x010fe20008011604 */
[----:B------:R-:W4:Y:S03]  /*b950*/  LDCU UR7, c[0x0][0x60c] ;  /* 0x0000c180ff0777ac */ /* 0x000f260008000800 */
[----:B------:R-:W-:-:S02]  /*b960*/  UIADD3 UR4, UPT, UPT, UR5, UR4, URZ ;  /* 0x0000000405047290 */ /* 0x000fc4000fffe0ff */
[----:B-1----:R-:W-:Y:S02]  /*b970*/  UISETP.GE.AND UP0, UPT, UR20, UR10, UPT ;  /* 0x0000000a1400728c */ /* 0x002fe4000bf06270 */
[----:B-----5:R-:W-:-:S04]  /*b980*/  USHF.R.U32.HI UR6, URZ, UR6, UR4 ;  /* 0x00000006ff067299 */ /* 0x020fc80008011604 */
[----:B--2---:R-:W-:-:S04]  /*b990*/  UIMAD.WIDE.U32 UR4, UR6, UR13, URZ ;  /* 0x0000000d060472a5 */ /* 0x004fc8000f8e00ff */
[----:B------:R-:W-:-:S04]  /*b9a0*/  UIADD3 UR4, UPT, UPT, UR6, -UR5, URZ ;  /* 0x8000000506047290 */ /* 0x000fc8000fffe0ff */
[----:B---3--:R-:W-:-:S04]  /*b9b0*/  USHF.R.U32.HI UR4, URZ, UR21, UR4 ;  /* 0x00000015ff047299 */ /* 0x008fc80008011604 */
[----:B------:R-:W-:Y:S02]  /*b9c0*/  UIADD3 UR4, UPT, UPT, UR5, UR4, URZ ;  /* 0x0000000405047290 */ /* 0x000fe4000fffe0ff */
[----:B------:R-:W-:Y:S02]  /*b9d0*/  UIADD3 UR5, UPT, UPT, -UR6, URZ, URZ ;  /* 0x000000ff06057290 */ /* 0x000fe4000fffe1ff */
[----:B------:R-:W-:Y:S02]  /*b9e0*/  USHF.R.U32.HI UR11, URZ, UR11, UR4 ;  /* 0x0000000bff0b7299 */ /* 0x000fe40008011604 */
[----:B----4-:R-:W-:Y:S02]  /*b9f0*/  UIMAD UR7, UR7, UR5, UR20 ;  /* 0x00000005070772a4 */ /* 0x010fe4000f8e0214 */
[----:B------:R-:W-:-:S04]  /*ba00*/  UIADD3 UR4, UPT, UPT, -UR11, URZ, URZ ;  /* 0x000000ff0b047290 */ /* 0x000fc8000fffe1ff */
[----:B------:R-:W-:Y:S01]  /*ba10*/  UIMAD UR12, UR12, UR4, UR6 ;  /* 0x000000040c0c72a4 */ /* 0x000fe2000f8e0206 */
[----:B------:R-:W-:Y:S11]  /*ba20*/  BRA.U !UP0, `(.L_x_87) ;  /* 0xfffffff108307547 */ /* 0x000ff6000b83ffff */
.L_x_79:
[----:B------:R-:W-:-:S04]  /*ba30*/  SHF.L.U32 R54, R54, 0x1f, RZ ;  /* 0x0000001f36367819 */ /* 0x000fc800000006ff */
[----:B------:R-:W1:Y:S02]  /*ba40*/  SYNCS.PHASECHK.TRANS64.TRYWAIT P0, [UR8+0x178], R54 ;  /* 0x00017836ff0075a7 */ /* 0x000e640008001108 */
[----:B-1----:R-:W-:Y:S05]  /*ba50*/  @!P0 BRA `(.L_x_88) ;  /* 0x0000000c009c8947 */ /* 0x002fea0003800000 */
.L_x_148:
[----:B------:R-:W-:Y:S06]  /*ba60*/  BAR.ARV 0x2, 0x120 ;  /* 0x0084800000007b1d */ /* 0x000fec0000002000 */
[----:B------:R-:W-:Y:S05]  /*ba70*/  BRA `(.L_x_89) ;  /* 0x0000000000347947 */ /* 0x000fea0003800000 */
.L_x_78:
[----:B------:R-:W-:Y:S05]  /*ba80*/  @P0 BRA `(.L_x_90) ;  /* 0x00000000002c0947 */ /* 0x000fea0003800000 */
[----:B-1----:R-:W1:Y:S01]  /*ba90*/  S2UR UR4, SR_CgaCtaId ;  /* 0x00000000000479c3 */ /* 0x002e620000008800 */
        /* <DEDUP_REMOVED lines=8> */
[----:B-1----:R3:W4:Y:S02]  /*bb20*/  SYNCS.EXCH.64 URZ, [UR6+0x1a0], UR4 ;  /* 0x0001a00406ff75b2 */ /* 0x0027240008000100 */
[----:B---3--:R-:W-:Y:S01]  /*bb30*/  NOP ;  /* 0x0000000000007918 */ /* 0x008fe20000000000 */
.L_x_90:
[----:B------:R-:W-:Y:S01]  /*bb40*/  NOP ;  /* 0x0000000000007918 */ /* 0x000fe20000000000 */
.L_x_89:
[----:B------:R-:W-:-:S13]  /*bb50*/  ISETP.NE.AND P0, PT, R0, 0xc, PT ;  /* 0x0000000c0000780c */ /* 0x000fda0003f05270 */
        /* <DEDUP_REMOVED lines=10> */
[----:B-1----:R3:W1:Y:S02]  /*bc00*/  SYNCS.EXCH.64 URZ, [UR6+0x1a0], UR4 ;  /* 0x0001a00406ff75b2 */ /* 0x0026640008000100 */
[----:B---3--:R-:W-:Y:S01]  /*bc10*/  NOP ;  /* 0x0000000000007918 */ /* 0x008fe20000000000 */
.L_x_91:
[----:B------:R-:W-:Y:S01]  /*bc20*/  NOP ;  /* 0x0000000000007918 */ /* 0x000fe20000000000 */
[----:B-1----:R-:W-:Y:S05]  /*bc30*/  EXIT ;  /* 0x000000000000794d */ /* 0x002fea0003800000 */
.L_x_12:
[----:B------:R-:W-:Y:S02]  /*bc40*/  MOV R4, UR5 ;  /* 0x0000000500047c02 */ /* 0x000fe40008000f00 */
[----:B------:R-:W-:-:S07]  /*bc50*/  MOV R11, R10 ;  /* 0x0000000a000b7202 */ /* 0x000fce0000000f00 */
.L_x_92:
[----:B-1----:R1:W2:Y:S02]  /*bc60*/  SYNCS.PHASECHK.TRANS64.TRYWAIT P0, [R4+URZ+0xa0], R11 ;  /* 0x0000a00b040075a7 */ /* 0x0022a400080011ff */
[----:B--2---:R-:W-:Y:S05]  /*bc70*/  @!P0 NANOSLEEP.SYNCS 0x989680 ;  /* 0x009896800000895d */ /* 0x004fea0003900000 */
[----:B------:R-:W2:Y:S02]  /*bc80*/  @!P0 SYNCS.PHASECHK.TRANS64 P0, [R4+URZ+0xa0], R11 ;  /* 0x0000a00b040085a7 */ /* 0x000ea400080010ff */
[----:B--2---:R-:W-:Y:S05]  /*bc90*/  @!P0 BRA `(.L_x_92) ;  /* 0xfffffffc00f08947 */ /* 0x004fea000383ffff */
[----:B------:R-:W-:Y:S05]  /*bca0*/  BRA `(.L_x_93) ;  /* 0xffffff5400ac7947 */ /* 0x000fea000383ffff */
.L_x_14:
[----:B--2---:R-:W-:Y:S02]  /*bcb0*/  MOV R4, UR14 ;  /* 0x0000000e00047c02 */ /* 0x004fe40008000f00 */
[----:B------:R-:W-:-:S07]  /*bcc0*/  MOV R27, R26 ;  /* 0x0000001a001b7202 */ /* 0x000fce0000000f00 */
.L_x_94:
[----:B-1----:R1:W2:Y:S02]  /*bcd0*/  SYNCS.PHASECHK.TRANS64.TRYWAIT P0, [R4+URZ+0x8], R27 ;  /* 0x0000081b040075a7 */ /* 0x0022a400080011ff */
[----:B--2---:R-:W-:Y:S05]  /*bce0*/  @!P0 NANOSLEEP.SYNCS 0x989680 ;  /* 0x009896800000895d */ /* 0x004fea0003900000 */
[----:B------:R-:W2:Y:S02]  /*bcf0*/  @!P0 SYNCS.PHASECHK.TRANS64 P0, [R4+URZ+0x8], R27 ;  /* 0x0000081b040085a7 */ /* 0x000ea400080010ff */
[----:B--2---:R-:W-:Y:S05]  /*bd00*/  @!P0 BRA `(.L_x_94) ;  /* 0xfffffffc00f08947 */ /* 0x004fea000383ffff */
[----:B------:R-:W-:Y:S05]  /*bd10*/  BRA `(.L_x_95) ;  /* 0xffffff5800d07947 */ /* 0x000fea000383ffff */
.L_x_16:
[----:B------:R-:W-:Y:S02]  /*bd20*/  MOV R4, UR5 ;  /* 0x0000000500047c02 */ /* 0x000fe40008000f00 */
[----:B------:R-:W-:-:S07]  /*bd30*/  MOV R27, R26 ;  /* 0x0000001a001b7202 */ /* 0x000fce0000000f00 */
.L_x_96:
[----:B-1----:R1:W2:Y:S02]  /*bd40*/  SYNCS.PHASECHK.TRANS64.TRYWAIT P0, [R4+URZ+0xa0], R27 ;  /* 0x0000a01b040075a7 */ /* 0x0022a400080011ff */
[----:B--2---:R-:W-:Y:S05]  /*bd50*/  @!P0 NANOSLEEP.SYNCS 0x989680 ;  /* 0x009896800000895d */ /* 0x004fea0003900000 */
[----:B------:R-:W2:Y:S02]  /*bd60*/  @!P0 SYNCS.PHASECHK.TRANS64 P0, [R4+URZ+0xa0], R27 ;  /* 0x0000a01b040085a7 */ /* 0x000ea400080010ff */
[----:B--2---:R-:W-:Y:S05]  /*bd70*/  @!P0 BRA `(.L_x_96) ;  /* 0xfffffffc00f08947 */ /* 0x004fea000383ffff */
[----:B------:R-:W-:Y:S05]  /*bd80*/  BRA `(.L_x_97) ;  /* 0xffffff5c00f47947 */ /* 0x000fea000383ffff */
.L_x_19:
[----:B--2---:R-:W-:Y:S02]  /*bd90*/  MOV R4, UR5 ;  /* 0x0000000500047c02 */ /* 0x004fe40008000f00 */
[-C--:B------:R-:W-:Y:S02]  /*bda0*/  MOV R32, R23.reuse ;  /* 0x0000001700207202 */ /* 0x080fe40000000f00 */
[----:B------:R-:W-:-:S07]  /*bdb0*/  MOV R33, R23 ;  /* 0x0000001700217202 */ /* 0x000fce0000000f00 */
.L_x_98:
[----:B-1----:R1:W2:Y:S02]  /*bdc0*/  SYNCS.PHASECHK.TRANS64.TRYWAIT P0, [R4+URZ+0xa0], R33 ;  /* 0x0000a021040075a7 */ /* 0x0022a400080011ff */
[----:B--2---:R-:W-:Y:S05]  /*bdd0*/  @!P0 NANOSLEEP.SYNCS 0x989680 ;  /* 0x009896800000895d */ /* 0x004fea0003900000 */
[----:B------:R-:W2:Y:S02]  /*bde0*/  @!P0 SYNCS.PHASECHK.TRANS64 P0, [R4+URZ+0xa0], R33 ;  /* 0x0000a021040085a7 */ /* 0x000ea400080010ff */
[----:B--2---:R-:W-:Y:S05]  /*bdf0*/  @!P0 BRA `(.L_x_98) ;  /* 0xfffffffc00f08947 */ /* 0x004fea000383ffff */
[----:B------:R-:W-:Y:S05]  /*be00*/  BRA `(.L_x_99) ;  /* 0xffffff6400907947 */ /* 0x000fea000383ffff */
.L_x_21:
[----:B------:R-:W-:Y:S02]  /*be10*/  MOV R8, UR6 ;  /* 0x0000000600087c02 */ /* 0x000fe40008000f00 */
[-C--:B------:R-:W-:Y:S02]  /*be20*/  MOV R10, R9.reuse ;  /* 0x00000009000a7202 */ /* 0x080fe40000000f00 */
[----:B------:R-:W-:-:S07]  /*be30*/  MOV R11, R9 ;  /* 0x00000009000b7202 */ /* 0x000fce0000000f00 */
.L_x_100:
[----:B-1----:R1:W2:Y:S02]  /*be40*/  SYNCS.PHASECHK.TRANS64.TRYWAIT P0, [R8+URZ+0xa0], R11 ;  /* 0x0000a00b080075a7 */ /* 0x0022a400080011ff */
[----:B--2---:R-:W-:Y:S05]  /*be50*/  @!P0 NANOSLEEP.SYNCS 0x989680 ;  /* 0x009896800000895d */ /* 0x004fea0003900000 */
[----:B------:R-:W2:Y:S02]  /*be60*/  @!P0 SYNCS.PHASECHK.TRANS64 P0, [R8+URZ+0xa0], R11 ;  /* 0x0000a00b080085a7 */ /* 0x000ea400080010ff */
[----:B--2---:R-:W-:Y:S05]  /*be70*/  @!P0 BRA `(.L_x_100) ;  /* 0xfffffffc00f08947 */ /* 0x004fea000383ffff */
[----:B------:R-:W-:Y:S05]  /*be80*/  BRA `(.L_x_101) ;  /* 0xffffff6800387947 */ /* 0x000fea000383ffff */
.L_x_25:
[----:B------:R-:W-:Y:S02]  /*be90*/  MOV R4, UR5 ;  /* 0x0000000500047c02 */ /* 0x000fe40008000f00 */
[----:B------:R-:W-:-:S07]  /*bea0*/  MOV R9, R8 ;  /* 0x0000000800097202 */ /* 0x000fce0000000f00 */
.L_x_102:
[----:B-1----:R1:W2:Y:S02]  /*beb0*/  SYNCS.PHASECHK.TRANS64.TRYWAIT P0, [R4+URZ+0xa0], R9 ;  /* 0x0000a009040075a7 */ /* 0x0022a400080011ff */
[----:B--2---:R-:W-:Y:S05]  /*bec0*/  @!P0 NANOSLEEP.SYNCS 0x989680 ;  /* 0x009896800000895d */ /* 0x004fea0003900000 */
[----:B------:R-:W2:Y:S02]  /*bed0*/  @!P0 SYNCS.PHASECHK.TRANS64 P0, [R4+URZ+0xa0], R9 ;  /* 0x0000a009040085a7 */ /* 0x000ea400080010ff */
[----:B--2---:R-:W-:Y:S05]  /*bee0*/  @!P0 BRA `(.L_x_102) ;  /* 0xfffffffc00f08947 */ /* 0x004fea000383ffff */
[----:B------:R-:W-:Y:S05]  /*bef0*/  BRA `(.L_x_103) ;  /* 0xffffff7000a47947 */ /* 0x000fea000383ffff */
.L_x_27:
[----:B------:R-:W-:Y:S02]  /*bf00*/  MOV R4, UR4 ;  /* 0x0000000400047c02 */ /* 0x000fe40008000f00 */
[----:B------:R-:W-:-:S07]  /*bf10*/  MOV R9, R8 ;  /* 0x0000000800097202 */ /* 0x000fce0000000f00 */
.L_x_104:
[----:B-1----:R1:W2:Y:S02]  /*bf20*/  SYNCS.PHASECHK.TRANS64.TRYWAIT P0, [R4+URZ+0x8], R9 ;  /* 0x00000809040075a7 */ /* 0x0022a400080011ff */
[----:B--2---:R-:W-:Y:S05]  /*bf30*/  @!P0 NANOSLEEP.SYNCS 0x989680 ;  /* 0x009896800000895d */ /* 0x004fea0003900000 */
[----:B------:R-:W2:Y:S02]  /*bf40*/  @!P0 SYNCS.PHASECHK.TRANS64 P0, [R4+URZ+0x8], R9 ;  /* 0x00000809040085a7 */ /* 0x000ea400080010ff */
[----:B--2---:R-:W-:Y:S05]  /*bf50*/  @!P0 BRA `(.L_x_104) ;  /* 0xfffffffc00f08947 */ /* 0x004fea000383ffff */
[----:B------:R-:W-:Y:S05]  /*bf60*/  BRA `(.L_x_105) ;  /* 0xffffff7000a87947 */ /* 0x000fea000383ffff */
.L_x_29:
[----:B-1----:R-:W-:Y:S02]  /*bf70*/  MOV R4, UR4 ;  /* 0x0000000400047c02 */ /* 0x002fe40008000f00 */
[----:B------:R-:W-:-:S07]  /*bf80*/  MOV R9, R8 ;  /* 0x0000000800097202 */ /* 0x000fce0000000f00 */
.L_x_106:
[----:B-1----:R1:W2:Y:S02]  /*bf90*/  SYNCS.PHASECHK.TRANS64.TRYWAIT P0, [R4+URZ+0x8], R9 ;  /* 0x00000809040075a7 */ /* 0x0022a400080011ff */
[----:B--2---:R-:W-:Y:S05]  /*bfa0*/  @!P0 NANOSLEEP.SYNCS 0x989680 ;  /* 0x009896800000895d */ /* 0x004fea0003900000 */
[----:B------:R-:W2:Y:S02]  /*bfb0*/  @!P0 SYNCS.PHASECHK.TRANS64 P0, [R4+URZ+0x8], R9 ;  /* 0x00000809040085a7 */ /* 0x000ea400080010ff */
[----:B--2---:R-:W-:Y:S05]  /*bfc0*/  @!P0 BRA `(.L_x_106) ;  /* 0xfffffffc00f08947 */ /* 0x004fea000383ffff */
[----:B------:R-:W-:Y:S05]  /*bfd0*/  BRA `(.L_x_28) ;  /* 0xffffff7000ac7947 */ /* 0x000fea000383ffff */
.L_x_36:
[----:B------:R-:W-:-:S07]  /*bfe0*/  MOV R9, R8 ;  /* 0x0000000800097202 */ /* 0x000fce0000000f00 */
.L_x_107:
[----:B-1----:R1:W2:Y:S02]  /*bff0*/  SYNCS.PHASECHK.TRANS64.TRYWAIT P0, [R5+URZ], R9 ;  /* 0x00000009050075a7 */ /* 0x0022a400080011ff */
[----:B--2---:R-:W-:Y:S05]  /*c000*/  @!P0 NANOSLEEP.SYNCS 0x989680 ;  /* 0x009896800000895d */ /* 0x004fea0003900000 */
[----:B------:R-:W2:Y:S02]  /*c010*/  @!P0 SYNCS.PHASECHK.TRANS64 P0, [R5+URZ], R9 ;  /* 0x00000009050085a7 */ /* 0x000ea400080010ff */
[----:B--2---:R-:W-:Y:S05]  /*c020*/  @!P0 BRA `(.L_x_107) ;  /* 0xfffffffc00f08947 */ /* 0x004fea000383ffff */
[----:B------:R-:W-:Y:S05]  /*c030*/  BRA `(.L_x_35) ;  /* 0xffffff7400807947 */ /* 0x000fea000383ffff */
.L_x_39:
[----:B------:R-:W-:-:S07]  /*c040*/  MOV R5, R4 ;  /* 0x0000000400057202 */ /* 0x000fce0000000f00 */
.L_x_108:
[----:B-1----:R1:W2:Y:S02]  /*c050*/  SYNCS.PHASECHK.TRANS64.TRYWAIT P0, [R8+URZ], R5 ;  /* 0x00000005080075a7 */ /* 0x0022a400080011ff */
[----:B--2---:R-:W-:Y:S05]  /*c060*/  @!P0 NANOSLEEP.SYNCS 0x989680 ;  /* 0x009896800000895d */ /* 0x004fea0003900000 */
[----:B------:R-:W2:Y:S02]  /*c070*/  @!P0 SYNCS.PHASECHK.TRANS64 P0, [R8+URZ], R5 ;  /* 0x00000005080085a7 */ /* 0x000ea400080010ff */
[----:B--2---:R-:W-:Y:S05]  /*c080*/  @!P0 BRA `(.L_x_108) ;  /* 0xfffffffc00f08947 */ /* 0x004fea000383ffff */
[----:B------:R-:W-:Y:S05]  /*c090*/  BRA `(.L_x_38) ;  /* 0xffffff7400f47947 */ /* 0x000fea000383ffff */
.L_x_42:
[----:B------:R-:W-:Y:S02]  /*c0a0*/  MOV R6, UR4 ;  /* 0x0000000400067c02 */ /* 0x000fe40008000f00 */
[----:B------:R-:W-:-:S07]  /*c0b0*/  MOV R11, R10 ;  /* 0x0000000a000b7202 */ /* 0x000fce0000000f00 */
.L_x_109:
[----:B-1----:R1:W2:Y:S02]  /*c0c0*/  SYNCS.PHASECHK.TRANS64.TRYWAIT P0, [R6+URZ], R11 ;  /* 0x0000000b060075a7 */ /* 0x0022a400080011ff */
[----:B--2---:R-:W-:Y:S05]  /*c0d0*/  @!P0 NANOSLEEP.SYNCS 0x989680 ;  /* 0x009896800000895d */ /* 0x004fea0003900000 */
[----:B------:R-:W2:Y:S02]  /*c0e0*/  @!P0 SYNCS.PHASECHK.TRANS64 P0, [R6+URZ], R11 ;  /* 0x0000000b060085a7 */ /* 0x000ea400080010ff */
[----:B--2---:R-:W-:Y:S05]  /*c0f0*/  @!P0 BRA `(.L_x_109) ;  /* 0xfffffffc00f08947 */ /* 0x004fea000383ffff */
[----:B------:R-:W-:Y:S05]  /*c100*/  BRA `(.L_x_110) ;  /* 0xffffff7c00c47947 */ /* 0x000fea000383ffff */
.L_x_43:
[----:B-1----:R-:W-:Y:S02]  /*c110*/  MOV R6, UR14 ;  /* 0x0000000e00067c02 */ /* 0x002fe40008000f00 */
[----:B------:R-:W-:-:S07]  /*c120*/  MOV R9, R8 ;  /* 0x0000000800097202 */ /* 0x000fce0000000f00 */
.L_x_111:
[----:B-1----:R1:W2:Y:S02]  /*c130*/  SYNCS.PHASECHK.TRANS64.TRYWAIT P0, [R6+URZ+0x10], R9 ;  /* 0x00001009060075a7 */ /* 0x0022a400080011ff */
[----:B--2---:R-:W-:Y:S05]  /*c140*/  @!P0 NANOSLEEP.SYNCS 0x989680 ;  /* 0x009896800000895d */ /* 0x004fea0003900000 */
[----:B------:R-:W2:Y:S02]  /*c150*/  @!P0 SYNCS.PHASECHK.TRANS64 P0, [R6+URZ+0x10], R9 ;  /* 0x00001009060085a7 */ /* 0x000ea400080010ff */
[----:B--2---:R-:W-:Y:S05]  /*c160*/  @!P0 BRA `(.L_x_111) ;  /* 0xfffffffc00f08947 */ /* 0x004fea000383ffff */
[----:B------:R-:W-:Y:S05]  /*c170*/  BRA `(.L_x_112) ;  /* 0xffffff7c00b47947 */ /* 0x000fea000383ffff */
.L_x_45:
[----:B------:R-:W-:Y:S02]  /*c180*/  MOV R12, UR16 ;  /* 0x00000010000c7c02 */ /* 0x000fe40008000f00 */
[----:B------:R-:W-:Y:S07]  /*c190*/  MOV R20, R21 ;  /* 0x0000001500147202 */ /* 0x000fee0000000f00 */
.L_x_113:
[----:B--2---:R2:W3:Y:S02]  /*c1a0*/  SYNCS.PHASECHK.TRANS64.TRYWAIT P0, [R12+URZ+0x10], R21 ;  /* 0x000010150c0075a7 */ /* 0x0044e400080011ff */
[----:B---3--:R-:W-:Y:S05]  /*c1b0*/  @!P0 NANOSLEEP.SYNCS 0x989680 ;  /* 0x009896800000895d */ /* 0x008fea0003900000 */
[----:B------:R-:W3:Y:S02]  /*c1c0*/  @!P0 SYNCS.PHASECHK.TRANS64 P0, [R12+URZ+0x10], R21 ;  /* 0x000010150c0085a7 */ /* 0x000ee400080010ff */
[----:B---3--:R-:W-:Y:S05]  /*c1d0*/  @!P0 BRA `(.L_x_113) ;  /* 0xfffffffc00f08947 */ /* 0x008fea000383ffff */
[----:B------:R-:W-:Y:S05]  /*c1e0*/  BRA `(.L_x_114) ;  /* 0xffffff8000647947 */ /* 0x000fea000383ffff */
.L_x_46:
[----:B------:R-:W-:Y:S02]  /*c1f0*/  MOV R19, UR4 ;  /* 0x0000000400137c02 */ /* 0x000fe40008000f00 */
[----:B------:R-:W-:Y:S07]  /*c200*/  MOV R14, R15 ;  /* 0x0000000f000e7202 */ /* 0x000fee0000000f00 */
.L_x_115:
[----:B--2---:R2:W3:Y:S02]  /*c210*/  SYNCS.PHASECHK.TRANS64.TRYWAIT P0, [R19+URZ+0x138], R15 ;  /* 0x0001380f130075a7 */ /* 0x0044e400080011ff */
[----:B---3--:R-:W-:Y:S05]  /*c220*/  @!P0 NANOSLEEP.SYNCS 0x989680 ;  /* 0x009896800000895d */ /* 0x008fea0003900000 */
[----:B------:R-:W3:Y:S02]  /*c230*/  @!P0 SYNCS.PHASECHK.TRANS64 P0, [R19+URZ+0x138], R15 ;  /* 0x0001380f130085a7 */ /* 0x000ee400080010ff */
[----:B---3--:R-:W-:Y:S05]  /*c240*/  @!P0 BRA `(.L_x_115) ;  /* 0xfffffffc00f08947 */ /* 0x008fea000383ffff */
[----:B------:R-:W-:Y:S05]  /*c250*/  BRA `(.L_x_116) ;  /* 0xffffff80006c7947 */ /* 0x000fea000383ffff */
.L_x_47:
[----:B------:R-:W-:Y:S02]  /*c260*/  MOV R14, UR4 ;  /* 0x00000004000e7c02 */ /* 0x000fe40008000f00 */
[-C--:B------:R-:W-:Y:S02]  /*c270*/  MOV R20, R15.reuse ;  /* 0x0000000f00147202 */ /* 0x080fe40000000f00 */
[----:B------:R-:W-:Y:S07]  /*c280*/  MOV R21, R15 ;  /* 0x0000000f00157202 */ /* 0x000fee0000000f00 */
.L_x_117:
[----:B-1----:R1:W3:Y:S02]  /*c290*/  SYNCS.PHASECHK.TRANS64.TRYWAIT P0, [R14+URZ+0x140], R21 ;  /* 0x000140150e0075a7 */ /* 0x0022e400080011ff */
[----:B---3--:R-:W-:Y:S05]  /*c2a0*/  @!P0 NANOSLEEP.SYNCS 0x989680 ;  /* 0x009896800000895d */ /* 0x008fea0003900000 */
[----:B------:R-:W3:Y:S02]  /*c2b0*/  @!P0 SYNCS.PHASECHK.TRANS64 P0, [R14+URZ+0x140], R21 ;  /* 0x000140150e0085a7 */ /* 0x000ee400080010ff */
[----:B---3--:R-:W-:Y:S05]  /*c2c0*/  @!P0 BRA `(.L_x_117) ;  /* 0xfffffffc00f08947 */ /* 0x008fea000383ffff */
[----:B------:R-:W-:Y:S05]  /*c2d0*/  BRA `(.L_x_118) ;  /* 0xffffff8000d07947 */ /* 0x000fea000383ffff */
.L_x_48:
[----:B------:R-:W-:Y:S02]  /*c2e0*/  MOV R12, UR17 ;  /* 0x00000011000c7c02 */ /* 0x000fe40008000f00 */
[----:B-1----:R-:W-:Y:S07]  /*c2f0*/  MOV R14, R15 ;  /* 0x0000000f000e7202 */ /* 0x002fee0000000f00 */
.L_x_119:
[----:B-1----:R1:W2:Y:S02]  /*c300*/  SYNCS.PHASECHK.TRANS64.TRYWAIT P0, [R12+URZ+0x10], R15 ;  /* 0x0000100f0c0075a7 */ /* 0x0022a400080011ff */
[----:B--2---:R-:W-:Y:S05]  /*c310*/  @!P0 NANOSLEEP.SYNCS 0x989680 ;  /* 0x009896800000895d */ /* 0x004fea0003900000 */
[----:B------:R-:W2:Y:S02]  /*c320*/  @!P0 SYNCS.PHASECHK.TRANS64 P0, [R12+URZ+0x10], R15 ;  /* 0x0000100f0c0085a7 */ /* 0x000ea400080010ff */
[----:B--2---:R-:W-:Y:S05]  /*c330*/  @!P0 BRA `(.L_x_119) ;  /* 0xfffffffc00f08947 */ /* 0x004fea000383ffff */
[----:B------:R-:W-:Y:S05]  /*c340*/  BRA `(.L_x_120) ;  /* 0xffffff8400107947 */ /* 0x000fea000383ffff */
.L_x_50:
[----:B------:R-:W-:Y:S02]  /*c350*/  MOV R6, UR7 ;  /* 0x0000000700067c02 */ /* 0x000fe40008000f00 */
[----:B------:R-:W-:-:S07]  /*c360*/  MOV R9, R8 ;  /* 0x0000000800097202 */ /* 0x000fce0000000f00 */
.L_x_121:
[----:B--2---:R2:W3:Y:S02]  /*c370*/  SYNCS.PHASECHK.TRANS64.TRYWAIT P0, [R6+URZ+0x10], R9 ;  /* 0x00001009060075a7 */ /* 0x0044e400080011ff */
[----:B---3--:R-:W-:Y:S05]  /*c380*/  @!P0 NANOSLEEP.SYNCS 0x989680 ;  /* 0x009896800000895d */ /* 0x008fea0003900000 */
[----:B------:R-:W3:Y:S02]  /*c390*/  @!P0 SYNCS.PHASECHK.TRANS64 P0, [R6+URZ+0x10], R9 ;  /* 0x00001009060085a7 */ /* 0x000ee400080010ff */
[----:B---3--:R-:W-:Y:S05]  /*c3a0*/  @!P0 BRA `(.L_x_121) ;  /* 0xfffffffc00f08947 */ /* 0x008fea000383ffff */
[----:B------:R-:W-:Y:S05]  /*c3b0*/  BRA `(.L_x_122) ;  /* 0xffffff8400a47947 */ /* 0x000fea000383ffff */
.L_x_51:
[----:B------:R-:W-:Y:S02]  /*c3c0*/  MOV R9, UR4 ;  /* 0x0000000400097c02 */ /* 0x000fe40008000f00 */
[----:B------:R-:W-:-:S07]  /*c3d0*/  MOV R11, R10 ;  /* 0x0000000a000b7202 */ /* 0x000fce0000000f00 */
.L_x_123:
[----:B--2---:R2:W3:Y:S02]  /*c3e0*/  SYNCS.PHASECHK.TRANS64.TRYWAIT P0, [R9+URZ+0x138], R11 ;  /* 0x0001380b090075a7 */ /* 0x0044e400080011ff */
[----:B---3--:R-:W-:Y:S05]  /*c3f0*/  @!P0 NANOSLEEP.SYNCS 0x989680 ;  /* 0x009896800000895d */ /* 0x008fea0003900000 */
[----:B------:R-:W3:Y:S02]  /*c400*/  @!P0 SYNCS.PHASECHK.TRANS64 P0, [R9+URZ+0x138], R11 ;  /* 0x0001380b090085a7 */ /* 0x000ee400080010ff */
[----:B---3--:R-:W-:Y:S05]  /*c410*/  @!P0 BRA `(.L_x_123) ;  /* 0xfffffffc00f08947 */ /* 0x008fea000383ffff */
[----:B------:R-:W-:Y:S05]  /*c420*/  BRA `(.L_x_124) ;  /* 0xffffff8400ac7947 */ /* 0x000fea000383ffff */
.L_x_52:
[----:B--2---:R-:W-:Y:S02]  /*c430*/  MOV R9, UR4 ;  /* 0x0000000400097c02 */ /* 0x004fe40008000f00 */
[----:B------:R-:W-:-:S07]  /*c440*/  MOV R11, R10 ;  /* 0x0000000a000b7202 */ /* 0x000fce0000000f00 */
.L_x_125:
[----:B-1----:R1:W2:Y:S02]  /*c450*/  SYNCS.PHASECHK.TRANS64.TRYWAIT P0, [R9+URZ+0x140], R11 ;  /* 0x0001400b090075a7 */ /* 0x0022a400080011ff */
[----:B--2---:R-:W-:Y:S05]  /*c460*/  @!P0 NANOSLEEP.SYNCS 0x989680 ;  /* 0x009896800000895d */ /* 0x004fea0003900000 */
[----:B------:R-:W2:Y:S02]  /*c470*/  @!P0 SYNCS.PHASECHK.TRANS64 P0, [R9+URZ+0x140], R11 ;  /* 0x0001400b090085a7 */ /* 0x000ea400080010ff */
[----:B--2---:R-:W-:Y:S05]  /*c480*/  @!P0 BRA `(.L_x_125) ;  /* 0xfffffffc00f08947 */ /* 0x004fea000383ffff */
[----:B------:R-:W-:Y:S05]  /*c490*/  BRA `(.L_x_126) ;  /* 0xffffff8800247947 */ /* 0x000fea000383ffff */
.L_x_54:
[----:B------:R-:W-:-:S07]  /*c4a0*/  MOV R6, UR4 ;  /* 0x0000000400067c02 */ /* 0x000fce0008000f00 */
.L_x_127:
[----:B-1----:R1:W2:Y:S02]  /*c4b0*/  SYNCS.PHASECHK.TRANS64.TRYWAIT P0, [R6+URZ+0x1a0], RZ ;  /* 0x0001a0ff060075a7 */ /* 0x0022a400080011ff */
[----:B--2---:R-:W-:Y:S05]  /*c4c0*/  @!P0 NANOSLEEP.SYNCS 0x989680 ;  /* 0x009896800000895d */ /* 0x004fea0003900000 */
[----:B------:R-:W2:Y:S02]  /*c4d0*/  @!P0 SYNCS.PHASECHK.TRANS64 P0, [R6+URZ+0x1a0], RZ ;  /* 0x0001a0ff060085a7 */ /* 0x000ea400080010ff */
[----:B--2---:R-:W-:Y:S05]  /*c4e0*/  @!P0 BRA `(.L_x_127) ;  /* 0xfffffffc00f08947 */ /* 0x004fea000383ffff */
[----:B------:R-:W-:Y:S05]  /*c4f0*/  BRA `(.L_x_128) ;  /* 0xffffff8800bc7947 */ /* 0x000fea000383ffff */
.L_x_61:
[----:B------:R-:W-:Y:S02]  /*c500*/  MOV R4, UR7 ;  /* 0x0000000700047c02 */ /* 0x000fe40008000f00 */
[----:B------:R-:W-:-:S07]  /*c510*/  MOV R9, R8 ;  /* 0x0000000800097202 */ /* 0x000fce0000000f00 */
.L_x_129:
[----:B-1----:R1:W2:Y:S02]  /*c520*/  SYNCS.PHASECHK.TRANS64.TRYWAIT P0, [R4+URZ+0x170], R9 ;  /* 0x00017009040075a7 */ /* 0x0022a400080011ff */
[----:B--2---:R-:W-:Y:S05]  /*c530*/  @!P0 NANOSLEEP.SYNCS 0x989680 ;  /* 0x009896800000895d */ /* 0x004fea0003900000 */
[----:B------:R-:W2:Y:S02]  /*c540*/  @!P0 SYNCS.PHASECHK.TRANS64 P0, [R4+URZ+0x170], R9 ;  /* 0x00017009040085a7 */ /* 0x000ea400080010ff */
[----:B--2---:R-:W-:Y:S05]  /*c550*/  @!P0 BRA `(.L_x_129) ;  /* 0xfffffffc00f08947 */ /* 0x004fea000383ffff */
[----:B------:R-:W-:Y:S05]  /*c560*/  BRA `(.L_x_130) ;  /* 0xffffff9000847947 */ /* 0x000fea000383ffff */
.L_x_66:
[----:B------:R-:W-:Y:S02]  /*c570*/  MOV R4, UR7 ;  /* 0x0000000700047c02 */ /* 0x000fe40008000f00 */
[----:B------:R-:W-:-:S07]  /*c580*/  MOV R9, R8 ;  /* 0x0000000800097202 */ /* 0x000fce0000000f00 */
.L_x_131:
[----:B-1----:R1:W2:Y:S02]  /*c590*/  SYNCS.PHASECHK.TRANS64.TRYWAIT P0, [R4+URZ+0x168], R9 ;  /* 0x00016809040075a7 */ /* 0x0022a400080011ff */
[----:B--2---:R-:W-:Y:S05]  /*c5a0*/  @!P0 NANOSLEEP.SYNCS 0x989680 ;  /* 0x009896800000895d */ /* 0x004fea0003900000 */
[----:B------:R-:W2:Y:S02]  /*c5b0*/  @!P0 SYNCS.PHASECHK.TRANS64 P0, [R4+URZ+0x168], R9 ;  /* 0x00016809040085a7 */ /* 0x000ea400080010ff */
[----:B--2---:R-:W-:Y:S05]  /*c5c0*/  @!P0 BRA `(.L_x_131) ;  /* 0xfffffffc00f08947 */ /* 0x004fea000383ffff */
[----:B------:R-:W-:Y:S05]  /*c5d0*/  BRA `(.L_x_132) ;  /* 0xffffff9800047947 */ /* 0x000fea000383ffff */
.L_x_67:
[----:B-1----:R-:W-:Y:S02]  /*c5e0*/  MOV R4, UR7 ;  /* 0x0000000700047c02 */ /* 0x002fe40008000f00 */
[----:B------:R-:W-:-:S07]  /*c5f0*/  MOV R7, R6 ;  /* 0x0000000600077202 */ /* 0x000fce0000000f00 */
.L_x_133:
[----:B-1----:R1:W2:Y:S02]  /*c600*/  SYNCS.PHASECHK.TRANS64.TRYWAIT P0, [R4+URZ+0x130], R7 ;  /* 0x00013007040075a7 */ /* 0x0022a400080011ff */
[----:B--2---:R-:W-:Y:S05]  /*c610*/  @!P0 NANOSLEEP.SYNCS 0x989680 ;  /* 0x009896800000895d */ /* 0x004fea0003900000 */
[----:B------:R-:W2:Y:S02]  /*c620*/  @!P0 SYNCS.PHASECHK.TRANS64 P0, [R4+URZ+0x130], R7 ;  /* 0x00013007040085a7 */ /* 0x000ea400080010ff */
[----:B--2---:R-:W-:Y:S05]  /*c630*/  @!P0 BRA `(.L_x_133) ;  /* 0xfffffffc00f08947 */ /* 0x004fea000383ffff */
[----:B------:R-:W-:Y:S05]  /*c640*/  BRA `(.L_x_134) ;  /* 0xffffff9800007947 */ /* 0x000fea000383ffff */
.L_x_68:
[----:B------:R-:W-:Y:S02]  /*c650*/  MOV R4, UR7 ;  /* 0x0000000700047c02 */ /* 0x000fe40008000f00 */
[----:B------:R-:W-:-:S07]  /*c660*/  MOV R21, R20 ;  /* 0x0000001400157202 */ /* 0x000fce0000000f00 */
.L_x_135:
[----:B-1----:R1:W2:Y:S02]  /*c670*/  SYNCS.PHASECHK.TRANS64.TRYWAIT P0, [R4+URZ+0x168], R21 ;  /* 0x00016815040075a7 */ /* 0x0022a400080011ff */
[----:B--2---:R-:W-:Y:S05]  /*c680*/  @!P0 NANOSLEEP.SYNCS 0x989680 ;  /* 0x009896800000895d */ /* 0x004fea0003900000 */
[----:B------:R-:W2:Y:S02]  /*c690*/  @!P0 SYNCS.PHASECHK.TRANS64 P0, [R4+URZ+0x168], R21 ;  /* 0x00016815040085a7 */ /* 0x000ea400080010ff */
[----:B--2---:R-:W-:Y:S05]  /*c6a0*/  @!P0 BRA `(.L_x_135) ;  /* 0xfffffffc00f08947 */ /* 0x004fea000383ffff */
[----:B------:R-:W-:Y:S05]  /*c6b0*/  BRA `(.L_x_136) ;  /* 0xffffffbc001c7947 */ /* 0x000fea000383ffff */
.L_x_70:
[----:B-1----:R-:W-:Y:S02]  /*c6c0*/  MOV R4, UR7 ;  /* 0x0000000700047c02 */ /* 0x002fe40008000f00 */
[----:B------:R-:W-:-:S07]  /*c6d0*/  MOV R7, R6 ;  /* 0x0000000600077202 */ /* 0x000fce0000000f00 */
.L_x_137:
[----:B-1----:R1:W3:Y:S02]  /*c6e0*/  SYNCS.PHASECHK.TRANS64.TRYWAIT P0, [R4+URZ+0x130], R7 ;  /* 0x00013007040075a7 */ /* 0x0022e400080011ff */
[----:B---3--:R-:W-:Y:S05]  /*c6f0*/  @!P0 NANOSLEEP.SYNCS 0x989680 ;  /* 0x009896800000895d */ /* 0x008fea0003900000 */
[----:B------:R-:W3:Y:S02]  /*c700*/  @!P0 SYNCS.PHASECHK.TRANS64 P0, [R4+URZ+0x130], R7 ;  /* 0x00013007040085a7 */ /* 0x000ee400080010ff */
[----:B---3--:R-:W-:Y:S05]  /*c710*/  @!P0 BRA `(.L_x_137) ;  /* 0xfffffffc00f08947 */ /* 0x008fea000383ffff */
[----:B------:R-:W-:Y:S05]  /*c720*/  BRA `(.L_x_138) ;  /* 0xffffffbc00287947 */ /* 0x000fea000383ffff */
.L_x_71:
[----:B------:R-:W-:Y:S02]  /*c730*/  MOV R4, UR7 ;  /* 0x0000000700047c02 */ /* 0x000fe40008000f00 */
[-C--:B------:R-:W-:Y:S02]  /*c740*/  MOV R6, R21.reuse ;  /* 0x0000001500067202 */ /* 0x080fe40000000f00 */
[----:B------:R-:W-:-:S07]  /*c750*/  MOV R7, R21 ;  /* 0x0000001500077202 */ /* 0x000fce0000000f00 */
.L_x_139:
[----:B-1----:R1:W2:Y:S02]  /*c760*/  SYNCS.PHASECHK.TRANS64.TRYWAIT P0, [R4+URZ+0x168], R7 ;  /* 0x00016807040075a7 */ /* 0x0022a400080011ff */
[----:B--2---:R-:W-:Y:S05]  /*c770*/  @!P0 NANOSLEEP.SYNCS 0x989680 ;  /* 0x009896800000895d */ /* 0x004fea0003900000 */
[----:B------:R-:W2:Y:S02]  /*c780*/  @!P0 SYNCS.PHASECHK.TRANS64 P0, [R4+URZ+0x168], R7 ;  /* 0x00016807040085a7 */ /* 0x000ea400080010ff */
[----:B--2---:R-:W-:Y:S05]  /*c790*/  @!P0 BRA `(.L_x_139) ;  /* 0xfffffffc00f08947 */ /* 0x004fea000383ffff */
[----:B------:R-:W-:Y:S05]  /*c7a0*/  BRA `(.L_x_140) ;  /* 0xffffffd400b07947 */ /* 0x000fea000383ffff */
.L_x_74:
[----:B------:R-:W-:-:S07]  /*c7b0*/  MOV R7, R6 ;  /* 0x0000000600077202 */ /* 0x000fce0000000f00 */
.L_x_141:
[----:B-1----:R1:W2:Y:S02]  /*c7c0*/  SYNCS.PHASECHK.TRANS64.TRYWAIT P0, [R4+URZ+0x168], R7 ;  /* 0x00016807040075a7 */ /* 0x0022a400080011ff */
[----:B--2---:R-:W-:Y:S05]  /*c7d0*/  @!P0 NANOSLEEP.SYNCS 0x989680 ;  /* 0x009896800000895d */ /* 0x004fea0003900000 */
[----:B------:R-:W2:Y:S02]  /*c7e0*/  @!P0 SYNCS.PHASECHK.TRANS64 P0, [R4+URZ+0x168], R7 ;  /* 0x00016807040085a7 */ /* 0x000ea400080010ff */
[----:B--2---:R-:W-:Y:S05]  /*c7f0*/  @!P0 BRA `(.L_x_141) ;  /* 0xfffffffc00f08947 */ /* 0x004fea000383ffff */
[----:B------:R-:W-:Y:S05]  /*c800*/  BRA `(.L_x_142) ;  /* 0xffffffd800fc7947 */ /* 0x000fea000383ffff */
.L_x_83:
[----:B------:R-:W-:-:S07]  /*c810*/  MOV R7, R6 ;  /* 0x0000000600077202 */ /* 0x000fce0000000f00 */
.L_x_143:
[----:B--2---:R2:W3:Y:S02]  /*c820*/  SYNCS.PHASECHK.TRANS64.TRYWAIT P0, [R3+URZ+0x150], R7 ;  /* 0x00015007030075a7 */ /* 0x0044e400080011ff */
[----:B---3--:R-:W-:Y:S05]  /*c830*/  @!P0 NANOSLEEP.SYNCS 0x989680 ;  /* 0x009896800000895d */ /* 0x008fea0003900000 */
[----:B------:R-:W3:Y:S02]  /*c840*/  @!P0 SYNCS.PHASECHK.TRANS64 P0, [R3+URZ+0x150], R7 ;  /* 0x00015007030085a7 */ /* 0x000ee400080010ff */
[----:B---3--:R-:W-:Y:S05]  /*c850*/  @!P0 BRA `(.L_x_143) ;  /* 0xfffffffc00f08947 */ /* 0x008fea000383ffff */
[----:B------:R-:W-:Y:S05]  /*c860*/  BRA `(.L_x_144) ;  /* 0xffffffe400d87947 */ /* 0x000fea000383ffff */
.L_x_84:
[----:B------:R-:W-:-:S07]  /*c870*/  MOV R5, R4 ;  /* 0x0000000400057202 */ /* 0x000fce0000000f00 */
.L_x_145:
[----:B---3--:R3:W4:Y:S02]  /*c880*/  SYNCS.PHASECHK.TRANS64.TRYWAIT P0, [R3+URZ+0x178], R5 ;  /* 0x00017805030075a7 */ /* 0x00872400080011ff */
[----:B----4-:R-:W-:Y:S05]  /*c890*/  @!P0 NANOSLEEP.SYNCS 0x989680 ;  /* 0x009896800000895d */ /* 0x010fea0003900000 */
[----:B------:R-:W4:Y:S02]  /*c8a0*/  @!P0 SYNCS.PHASECHK.TRANS64 P0, [R3+URZ+0x178], R5 ;  /* 0x00017805030085a7 */ /* 0x000f2400080010ff */
[----:B----4-:R-:W-:Y:S05]  /*c8b0*/  @!P0 BRA `(.L_x_145) ;  /* 0xfffffffc00f08947 */ /* 0x010fea000383ffff */
[----:B------:R-:W-:Y:S05]  /*c8c0*/  BRA `(.L_x_146) ;  /* 0xffffffe400c87947 */ /* 0x000fea000383ffff */
.L_x_88:
[----:B------:R-:W-:-:S07]  /*c8d0*/  MOV R55, R54 ;  /* 0x0000003600377202 */ /* 0x000fce0000000f00 */
.L_x_147:
[----:B-1----:R1:W2:Y:S02]  /*c8e0*/  SYNCS.PHASECHK.TRANS64.TRYWAIT P0, [R3+URZ+0x178], R55 ;  /* 0x00017837030075a7 */ /* 0x0022a400080011ff */
[----:B--2---:R-:W-:Y:S05]  /*c8f0*/  @!P0 NANOSLEEP.SYNCS 0x989680 ;  /* 0x009896800000895d */ /* 0x004fea0003900000 */
[----:B------:R-:W2:Y:S02]  /*c900*/  @!P0 SYNCS.PHASECHK.TRANS64 P0, [R3+URZ+0x178], R55 ;  /* 0x00017837030085a7 */ /* 0x000ea400080010ff */
[----:B--2---:R-:W-:Y:S05]  /*c910*/  @!P0 BRA `(.L_x_147) ;  /* 0xfffffffc00f08947 */ /* 0x004fea000383ffff */
[----:B------:R-:W-:Y:S05]  /*c920*/  BRA `(.L_x_148) ;  /* 0xfffffff0004c7947 */ /* 0x000fea000383ffff */
        .weak           $__internal_0_$__cuda_sm10x_tcgen05_guardrail_trap_col_being_dealloced_not_returned_by_alloc
        .type           $__internal_0_$__cuda_sm10x_tcgen05_guardrail_trap_col_being_dealloced_not_returned_by_alloc,@function
        .size           $__internal_0_$__cuda_sm10x_tcgen05_guardrail_trap_col_being_dealloced_not_returned_by_alloc,($__internal_1_$__cuda_sm10x_tcgen05_guardrail_trap_phase_invalid_during_alloc - $__internal_0_$__cuda_sm10x_tcgen05_guardrail_trap_col_being_dealloced_not_returned_by_alloc)
$__internal_0_$__cuda_sm10x_tcgen05_guardrail_trap_col_being_dealloced_not_returned_by_alloc:
[----:B------:R-:W-:Y:S05]  /*c930*/  BPT.TRAP 0x1 ;  /* 0x000000040000795c */ /* 0x000fea0000300000 */
[----:B------:R-:W-:-:S04]  /*c940*/  HFMA2 R5, -RZ, RZ, 0, 0 ;  /* 0x00000000ff057431 */ /* 0x000fc800000001ff */
[----:B------:R-:W-:Y:S05]  /*c950*/  RET.REL.NODEC R4 `(kernel_cutlass_kernel_flash_attncuteflash_fwd_sm100FlashAttentionForwardSm100_object_at__tensor0000o8011101213_tensor0000o8011101213_tensor0000o8010111213_tensor0000o8011101213_tensorptrf_0) ;  /* 0xffffff3404a87950 */ /* 0x000fea0003c3ffff */
        .weak           $__internal_1_$__cuda_sm10x_tcgen05_guardrail_trap_phase_invalid_during_alloc
        .type           $__internal_1_$__cuda_sm10x_tcgen05_guardrail_trap_phase_invalid_during_alloc,@function
        .size           $__internal_1_$__cuda_sm10x_tcgen05_guardrail_trap_phase_invalid_during_alloc,($__internal_2_$__cuda_sm10x_tcgen05_guardrail_trap_unallocated_columns_being_dealloced - $__internal_1_$__cuda_sm10x_tcgen05_guardrail_trap_phase_invalid_during_alloc)
$__internal_1_$__cuda_sm10x_tcgen05_guardrail_trap_phase_invalid_during_alloc:
[----:B------:R-:W-:Y:S05]  /*c960*/  BPT.TRAP 0x1 ;  /* 0x000000040000795c */ /* 0x000fea0000300000 */
[----:B------:R-:W-:-:S04]  /*c970*/  MOV R5, 0x0 ;  /* 0x0000000000057802 */ /* 0x000fc80000000f00 */
[----:B------:R-:W-:Y:S05]  /*c980*/  RET.REL.NODEC R4 `(kernel_cutlass_kernel_flash_attncuteflash_fwd_sm100FlashAttentionForwardSm100_object_at__tensor0000o8011101213_tensor0000o8011101213_tensor0000o8010111213_tensor0000o8011101213_tensorptrf_0) ;  /* 0xffffff34049c7950 */ /* 0x000fea0003c3ffff */
        .weak           $__internal_2_$__cuda_sm10x_tcgen05_guardrail_trap_unallocated_columns_being_dealloced
        .type           $__internal_2_$__cuda_sm10x_tcgen05_guardrail_trap_unallocated_columns_being_dealloced,@function
        .size           $__internal_2_$__cuda_sm10x_tcgen05_guardrail_trap_unallocated_columns_being_dealloced,(.L_x_167 - $__internal_2_$__cuda_sm10x_tcgen05_guardrail_trap_unallocated_columns_being_dealloced)
$__internal_2_$__cuda_sm10x_tcgen05_guardrail_trap_unallocated_columns_being_dealloced:
[----:B------:R-:W-:Y:S05]  /*c990*/  BPT.TRAP 0x1 ;  /* 0x000000040000795c */ /* 0x000fea0000300000 */
[----:B------:R-:W-:-:S04]  /*c9a0*/  HFMA2 R5, -RZ, RZ, 0, 0 ;  /* 0x00000000ff057431 */ /* 0x000fc800000001ff */
[----:B------:R-:W-:Y:S05]  /*c9b0*/  RET.REL.NODEC R4 `(kernel_cutlass_kernel_flash_attncuteflash_fwd_sm100FlashAttentionForwardSm100_object_at__tensor0000o8011101213_tensor0000o8011101213_tensor0000o8010111213_tensor0000o8011101213_tensorptrf_0) ;  /* 0xffffff3404907950 */ /* 0x000fea0003c3ffff */
.L_x_149:
[----:B------:R-:W-:-:S00]  /*c9c0*/  BRA `(.L_x_149) ;  /* 0xfffffffc00fc7947 */ /* 0x000fc0000383ffff */
[----:B------:R-:W-:-:S00]  /*c9d0*/  NOP ;  /* 0x0000000000007918 */ /* 0x000fc00000000000 */
        /* <DEDUP_REMOVED lines=10> */
.L_x_167:


//--------------------- .nv.shared.kernel_cutlass_kernel_flash_attncuteflash_fwd_sm100FlashAttentionForwardSm100_object_at__tensor0000o8011101213_tensor0000o8011101213_tensor0000o8010111213_tensor0000o8011101213_tensorptrf_0 --------------------------
	.section	.nv.shared.kernel_cutlass_kernel_flash_attncuteflash_fwd_sm100FlashAttentionForwardSm100_object_at__tensor0000o8011101213_tensor0000o8011101213_tensor0000o8010111213_tensor0000o8011101213_tensorptrf_0,"aw",@nobits
	.sectionflags	@""
	.align	1024
	.zero		1024


//--------------------- .nv.shared.reserved.0     --------------------------
	.section	.nv.shared.reserved.0,"aw",@nobits
	.align	8
	.weak		__nv_reservedSMEM_offset_0_alias
	.size		__nv_reservedSMEM_offset_0_alias, 0, 64
	.other		__nv_reservedSMEM_offset_0_alias,@"STO_CUDA_RESERVED_SHARED STV_DEFAULT"
__nv_reservedSMEM_offset_0_alias:
	.zero		0
.nv.shared.reserved.0:
	.zero		64
	.weak		__nv_reservedSMEM_allocation_phase
	.type		__nv_reservedSMEM_allocation_phase,@object
	.size		__nv_reservedSMEM_allocation_phase,(.L_0 - __nv_reservedSMEM_allocation_phase)
__nv_reservedSMEM_allocation_phase:
	.zero		1
.L_0:
	.zero		7
	.weak		__nv_reservedSMEM_devtool_atexit_pc
	.type		__nv_reservedSMEM_devtool_atexit_pc,@object
	.size		__nv_reservedSMEM_devtool_atexit_pc,(__nv_reservedSMEM_allocation_mask - __nv_reservedSMEM_devtool_atexit_pc)
__nv_reservedSMEM_devtool_atexit_pc:
	.zero		8
	.weak		__nv_reservedSMEM_allocation_mask
	.type		__nv_reservedSMEM_allocation_mask,@object
	.size		__nv_reservedSMEM_allocation_mask,(.L_2 - __nv_reservedSMEM_allocation_mask)
__nv_reservedSMEM_allocation_mask:
	.zero		4
.L_2:
	.zero		4
	.weak		__nv_reservedSMEM_tmem_allocation_pipeline_mbarrier
	.type		__nv_reservedSMEM_tmem_allocation_pipeline_mbarrier,@object
	.size		__nv_reservedSMEM_tmem_allocation_pipeline_mbarrier,(__nv_reservedSMEM_tmem_allocation_pipeline_mbarrier_parity - __nv_reservedSMEM_tmem_allocation_pipeline_mbarrier)
__nv_reservedSMEM_tmem_allocation_pipeline_mbarrier:
	.zero		8
	.weak		__nv_reservedSMEM_tmem_allocation_pipeline_mbarrier_parity
	.type		__nv_reservedSMEM_tmem_allocation_pipeline_mbarrier_parity,@object
	.size		__nv_reservedSMEM_tmem_allocation_pipeline_mbarrier_parity,(.L_4 - __nv_reservedSMEM_tmem_allocation_pipeline_mbarrier_parity)
__nv_reservedSMEM_tmem_allocation_pipeline_mbarrier_parity:
	.zero		4
.L_4:


//--------------------- .nv.constant0.kernel_cutlass_kernel_flash_attncuteflash_fwd_sm100FlashAttentionForwardSm100_object_at__tensor0000o8011101213_tensor0000o8011101213_tensor0000o8010111213_tensor0000o8011101213_tensorptrf_0 --------------------------
	.section	.nv.constant0.kernel_cutlass_kernel_flash_attncuteflash_fwd_sm100FlashAttentionForwardSm100_object_at__tensor0000o8011101213_tensor0000o8011101213_tensor0000o8010111213_tensor0000o8011101213_tensorptrf_0,"a",@progbits
	.sectionflags	@""
	.align	4
.nv.constant0.kernel_cutlass_kernel_flash_attncuteflash_fwd_sm100FlashAttentionForwardSm100_object_at__tensor0000o8011101213_tensor0000o8011101213_tensor0000o8010111213_tensor0000o8011101213_tensorptrf_0:
	.zero		1580


//--------------------- SYMBOLS --------------------------

	.type		.nv.reservedSmem.offset0,@object
	.size		.nv.reservedSmem.offset0,0x4
	.type		.nv.reservedSmem.cap,@object
	.size		.nv.reservedSmem.cap,0x4
